def matmul_kernel(
    a_ptr,
    b_ptr,
    c_ptr,
    M,
    N,
    K,
    stride_am,
    stride_ak,
    stride_bk,
    stride_bn,
    stride_cm,
    stride_cn,
    BLOCK_M: tl.constexpr,
    BLOCK_N: tl.constexpr,
    BLOCK_K: tl.constexpr,
    GROUP_M: tl.constexpr,
):
    pid = tl.program_id(axis=0)
    num_pid_m = tl.cdiv(M, BLOCK_M)
    num_pid_n = tl.cdiv(N, BLOCK_N)
    num_pid_in_group = GROUP_M * num_pid_n
    group_id = pid // num_pid_in_group
    first_pid_m = group_id * GROUP_M
    group_size_m = min(num_pid_m - first_pid_m, GROUP_M)
    pid_m = first_pid_m + ((pid % num_pid_in_group) % group_size_m)
    pid_n = (pid % num_pid_in_group) // group_size_m

    offs_am = (pid_m * BLOCK_M + tl.arange(0, BLOCK_M)) % M
    offs_bn = (pid_n * BLOCK_N + tl.arange(0, BLOCK_N)) % N
    offs_k = tl.arange(0, BLOCK_K)
    a_ptrs = a_ptr + offs_am[:, None] * stride_am + offs_k[None, :] * stride_ak
    b_ptrs = b_ptr + offs_k[:, None] * stride_bk + offs_bn[None, :] * stride_bn

    acc = tl.zeros((BLOCK_M, BLOCK_N), dtype=tl.float32)
    for kk in range(0, tl.cdiv(K, BLOCK_K)):
        a = tl.load(a_ptrs, mask=offs_k[None, :] < K - kk * BLOCK_K, other=0.0)
        b = tl.load(b_ptrs, mask=offs_k[:, None] < K - kk * BLOCK_K, other=0.0)
        acc = tl.dot(a, b, acc)
        a_ptrs += BLOCK_K * stride_ak
        b_ptrs += BLOCK_K * stride_bk

    c = acc.to(c_ptr.dtype.element_ty)
    offs_cm = pid_m * BLOCK_M + tl.arange(0, BLOCK_M)
    offs_cn = pid_n * BLOCK_N + tl.arange(0, BLOCK_N)
    c_ptrs = c_ptr + offs_cm[:, None] * stride_cm + offs_cn[None, :] * stride_cn
    mask = (offs_cm[:, None] < M) & (offs_cn[None, :] < N)
    tl.store(c_ptrs, c, mask=mask)

# config = {"BLOCK_K": 32, "BLOCK_M": 64, "BLOCK_N": 256, "GROUP_M": 8, "arch": "sm_100", "dtype": "fp8e4m3", "num_ctas": 4, "num_stages": 3, "num_warps": 4}
# arch = sm_100


// ===== COMPILED SASS (sm_100a) =====

	.target	sm_100a

	.elftype	@"ET_EXEC"


//--------------------- .note.nv.tkinfo           --------------------------
	.section	.note.nv.tkinfo,"",@"SHT_NOTE"
	.sectionflags	@"SHF_NOTE_NV_TKINFO"
	.tkinfo
        /*0018*/ 	.word	0x00000081
        /*0030*/ 	.string	""
        /*0030*/ 	.string	"ptxas-blackwell"
        /*0030*/ 	.string	"Cuda compilation tools, release 12.9, V12.9.86"
        /*0030*/ 	.string	"Build cuda_12.9.r12.9/compiler.36037853_0"
        /*0030*/ 	.string	"-v  -suppress-debug-info  -lineinfo  -arch sm_100a "



//--------------------- .note.nv.cuver            --------------------------
	.section	.note.nv.cuver,"",@"SHT_NOTE"
	.sectionflags	@"SHF_NOTE_NV_CUVER"
        /*0018*/ 	.short	0x0001
        /*001a*/ 	.short	0x0064
        /*001c*/ 	.short	0x0001
        /*001e*/ 	.short	0x0000
        /*0020*/ 	.short	0x0001
        /*0022*/ 	.short	0x0000


//--------------------- .nv.info                  --------------------------
	.section	.nv.info,"",@"SHT_CUDA_INFO"
	.align	4


	//----- nvinfo : EIATTR_REGCOUNT
	.align		4
        /*0000*/ 	.byte	0x04, 0x2f
        /*0002*/ 	.short	(.L_4 - .L_3)
	.align		4
.L_3:
        /*0004*/ 	.word	index@(matmul_kernel)
        /*0008*/ 	.word	0x00000080


	//----- nvinfo : EIATTR_FRAME_SIZE
	.align		4
.L_4:
        /*000c*/ 	.byte	0x04, 0x11
        /*000e*/ 	.short	(.L_6 - .L_5)
	.align		4
.L_5:
        /*0010*/ 	.word	index@($__internal_2_$__cuda_sm10x_tcgen05_guardrail_trap_unallocated_columns_being_dealloced)
        /*0014*/ 	.word	0x00000000


	//----- nvinfo : EIATTR_FRAME_SIZE
	.align		4
.L_6:
        /*0018*/ 	.byte	0x04, 0x11
        /*001a*/ 	.short	(.L_8 - .L_7)
	.align		4
.L_7:
        /*001c*/ 	.word	index@($__internal_1_$__cuda_sm10x_tcgen05_guardrail_trap_phase_invalid_during_alloc)
        /*0020*/ 	.word	0x00000000


	//----- nvinfo : EIATTR_FRAME_SIZE
	.align		4
.L_8:
        /*0024*/ 	.byte	0x04, 0x11
        /*0026*/ 	.short	(.L_10 - .L_9)
	.align		4
.L_9:
        /*0028*/ 	.word	index@($__internal_0_$__cuda_sm10x_tcgen05_guardrail_trap_col_being_dealloced_not_returned_by_alloc)
        /*002c*/ 	.word	0x00000000


	//----- nvinfo : EIATTR_FRAME_SIZE
	.align		4
.L_10:
        /*0030*/ 	.byte	0x04, 0x11
        /*0032*/ 	.short	(.L_12 - .L_11)
	.align		4
.L_11:
        /*0034*/ 	.word	index@(matmul_kernel)
        /*0038*/ 	.word	0x00000000


	//----- nvinfo : EIATTR_MIN_STACK_SIZE
	.align		4
.L_12:
        /*003c*/ 	.byte	0x04, 0x12
        /*003e*/ 	.short	(.L_14 - .L_13)
	.align		4
.L_13:
        /*0040*/ 	.word	index@(matmul_kernel)
        /*0044*/ 	.word	0x00000000
.L_14:


//--------------------- .nv.info.matmul_kernel    --------------------------
	.section	.nv.info.matmul_kernel,"",@"SHT_CUDA_INFO"
	.sectionflags	@""
	.align	4


	//----- nvinfo : EIATTR_CUDA_API_VERSION
	.align		4
        /*0000*/ 	.byte	0x04, 0x37
        /*0002*/ 	.short	(.L_16 - .L_15)
.L_15:
        /*0004*/ 	.word	0x00000081


	//----- nvinfo : EIATTR_KPARAM_INFO
	.align		4
.L_16:
        /*0008*/ 	.byte	0x04, 0x17
        /*000a*/ 	.short	(.L_18 - .L_17)
.L_17:
        /*000c*/ 	.word	0x00000000
        /*0010*/ 	.short	0x000d
        /*0012*/ 	.short	0x0048
        /*0014*/ 	.byte	0x00, 0xf4, 0x21, 0x00


	//----- nvinfo : EIATTR_KPARAM_INFO
	.align		4
.L_18:
        /*0018*/ 	.byte	0x04, 0x17
        /*001a*/ 	.short	(.L_20 - .L_19)
.L_19:
        /*001c*/ 	.word	0x00000000
        /*0020*/ 	.short	0x000c
        /*0022*/ 	.short	0x0040
        /*0024*/ 	.byte	0x00, 0xf4, 0x21, 0x00


	//----- nvinfo : EIATTR_KPARAM_INFO
	.align		4
.L_20:
        /*0028*/ 	.byte	0x04, 0x17
        /*002a*/ 	.short	(.L_22 - .L_21)
.L_21:
        /*002c*/ 	.word	0x00000000
        /*0030*/ 	.short	0x000b
        /*0032*/ 	.short	0x0038
        /*0034*/ 	.byte	0x00, 0xf0, 0x11, 0x00


	//----- nvinfo : EIATTR_KPARAM_INFO
	.align		4
.L_22:
        /*0038*/ 	.byte	0x04, 0x17
        /*003a*/ 	.short	(.L_24 - .L_23)
.L_23:
        /*003c*/ 	.word	0x00000000
        /*0040*/ 	.short	0x000a
        /*0042*/ 	.short	0x0034
        /*0044*/ 	.byte	0x00, 0xf0, 0x11, 0x00


	//----- nvinfo : EIATTR_KPARAM_INFO
	.align		4
.L_24:
        /*0048*/ 	.byte	0x04, 0x17
        /*004a*/ 	.short	(.L_26 - .L_25)
.L_25:
        /*004c*/ 	.word	0x00000000
        /*0050*/ 	.short	0x0009
        /*0052*/ 	.short	0x0030
        /*0054*/ 	.byte	0x00, 0xf0, 0x11, 0x00


	//----- nvinfo : EIATTR_KPARAM_INFO
	.align		4
.L_26:
        /*0058*/ 	.byte	0x04, 0x17
        /*005a*/ 	.short	(.L_28 - .L_27)
.L_27:
        /*005c*/ 	.word	0x00000000
        /*0060*/ 	.short	0x0008
        /*0062*/ 	.short	0x002c
        /*0064*/ 	.byte	0x00, 0xf0, 0x11, 0x00


	//----- nvinfo : EIATTR_KPARAM_INFO
	.align		4
.L_28:
        /*0068*/ 	.byte	0x04, 0x17
        /*006a*/ 	.short	(.L_30 - .L_29)
.L_29:
        /*006c*/ 	.word	0x00000000
        /*0070*/ 	.short	0x0007
        /*0072*/ 	.short	0x0028
        /*0074*/ 	.byte	0x00, 0xf0, 0x11, 0x00


	//----- nvinfo : EIATTR_KPARAM_INFO
	.align		4
.L_30:
        /*0078*/ 	.byte	0x04, 0x17
        /*007a*/ 	.short	(.L_32 - .L_31)
.L_31:
        /*007c*/ 	.word	0x00000000
        /*0080*/ 	.short	0x0006
        /*0082*/ 	.short	0x0024
        /*0084*/ 	.byte	0x00, 0xf0, 0x11, 0x00


	//----- nvinfo : EIATTR_KPARAM_INFO
	.align		4
.L_32:
        /*0088*/ 	.byte	0x04, 0x17
        /*008a*/ 	.short	(.L_34 - .L_33)
.L_33:
        /*008c*/ 	.word	0x00000000
        /*0090*/ 	.short	0x0005
        /*0092*/ 	.short	0x0020
        /*0094*/ 	.byte	0x00, 0xf0, 0x11, 0x00


	//----- nvinfo : EIATTR_KPARAM_INFO
	.align		4
.L_34:
        /*0098*/ 	.byte	0x04, 0x17
        /*009a*/ 	.short	(.L_36 - .L_35)
.L_35:
        /*009c*/ 	.word	0x00000000
        /*00a0*/ 	.short	0x0004
        /*00a2*/ 	.short	0x001c
        /*00a4*/ 	.byte	0x00, 0xf0, 0x11, 0x00


	//----- nvinfo : EIATTR_KPARAM_INFO
	.align		4
.L_36:
        /*00a8*/ 	.byte	0x04, 0x17
        /*00aa*/ 	.short	(.L_38 - .L_37)
.L_37:
        /*00ac*/ 	.word	0x00000000
        /*00b0*/ 	.short	0x0003
        /*00b2*/ 	.short	0x0018
        /*00b4*/ 	.byte	0x00, 0xf0, 0x11, 0x00


	//----- nvinfo : EIATTR_KPARAM_INFO
	.align		4
.L_38:
        /*00b8*/ 	.byte	0x04, 0x17
        /*00ba*/ 	.short	(.L_40 - .L_39)
.L_39:
        /*00bc*/ 	.word	0x00000000
        /*00c0*/ 	.short	0x0002
        /*00c2*/ 	.short	0x0010
        /*00c4*/ 	.byte	0x00, 0xf4, 0x21, 0x00


	//----- nvinfo : EIATTR_KPARAM_INFO
	.align		4
.L_40:
        /*00c8*/ 	.byte	0x04, 0x17
        /*00ca*/ 	.short	(.L_42 - .L_41)
.L_41:
        /*00cc*/ 	.word	0x00000000
        /*00d0*/ 	.short	0x0001
        /*00d2*/ 	.short	0x0008
        /*00d4*/ 	.byte	0x00, 0xf4, 0x21, 0x00


	//----- nvinfo : EIATTR_KPARAM_INFO
	.align		4
.L_42:
        /*00d8*/ 	.byte	0x04, 0x17
        /*00da*/ 	.short	(.L_44 - .L_43)
.L_43:
        /*00dc*/ 	.word	0x00000000
        /*00e0*/ 	.short	0x0000
        /*00e2*/ 	.short	0x0000
        /*00e4*/ 	.byte	0x00, 0xf4, 0x21, 0x00


	//----- nvinfo : EIATTR_EXPLICIT_CLUSTER
	.align		4
.L_44:
        /*00e8*/ 	.byte	0x01, 0x3e
	.zero		2


	//----- nvinfo : EIATTR_CTA_PER_CLUSTER
	.align		4
        /*00ec*/ 	.byte	0x04, 0x3d
        /*00ee*/ 	.short	(.L_46 - .L_45)
.L_45:
        /*00f0*/ 	.word	0x00000004
        /*00f4*/ 	.word	0x00000001
        /*00f8*/ 	.word	0x00000001


	//----- nvinfo : EIATTR_AT_ENTRY_FRAGMENTS
	.align		4
.L_46:
        /*00fc*/ 	.byte	0x04, 0x4f
        /*00fe*/ 	.short	(.L_48 - .L_47)


	//   ....[0]....
.L_47:
        /*0100*/ 	.word	0x00000004


	//----- nvinfo : EIATTR_RESERVED_SMEM_USED
	.align		4
.L_48:
        /*0104*/ 	.byte	0x01, 0x41
	.zero		2


	//----- nvinfo : EIATTR_SPARSE_MMA_MASK
	.align		4
        /*0108*/ 	.byte	0x03, 0x50
        /*010a*/ 	.short	0x0000


	//----- nvinfo : EIATTR_TCGEN05_1CTA_USED
	.align		4
        /*010c*/ 	.byte	0x01, 0x51
	.zero		2


	//----- nvinfo : EIATTR_MAXREG_COUNT
	.align		4
        /*0110*/ 	.byte	0x03, 0x1b
        /*0112*/ 	.short	0x00ff


	//----- nvinfo : EIATTR_NUM_BARRIERS
	.align		4
        /*0114*/ 	.byte	0x02, 0x4c
        /*0116*/ 	.byte	0x01
	.zero		1


	//----- nvinfo : EIATTR_INT_WARP_WIDE_INSTR_OFFSETS
	.align		4
        /*0118*/ 	.byte	0x04, 0x31
        /*011a*/ 	.short	(.L_50 - .L_49)


	//   ....[0]....
.L_49:
        /*011c*/ 	.word	0x00000fe0


	//   ....[1]....
        /*0120*/ 	.word	0x00001000


	//   ....[2]....
        /*0124*/ 	.word	0x000027b0


	//   ....[3]....
        /*0128*/ 	.word	0x000052f0


	//   ....[4]....
        /*012c*/ 	.word	0x00005340


	//----- nvinfo : EIATTR_COOP_GROUP_MASK_REGIDS
	.align		4
.L_50:
        /*0130*/ 	.byte	0x04, 0x29
        /*0132*/ 	.short	(.L_52 - .L_51)


	//   ....[0]....
.L_51:
        /*0134*/ 	.word	0xffffffff


	//   ....[1]....
        /*0138*/ 	.word	0xffffffff


	//   ....[2]....
        /*013c*/ 	.word	0xffffffff


	//   ....[3]....
        /*0140*/ 	.word	0xffffffff


	//----- nvinfo : EIATTR_COOP_GROUP_INSTR_OFFSETS
	.align		4
.L_52:
        /*0144*/ 	.byte	0x04, 0x28
        /*0146*/ 	.short	(.L_54 - .L_53)


	//   ....[0]....
.L_53:
        /*0148*/ 	.word	0x00000070


	//   ....[1]....
        /*014c*/ 	.word	0x00000330


	//   ....[2]....
        /*0150*/ 	.word	0x00005180


	//   ....[3]....
        /*0154*/ 	.word	0x000053f0


	//----- nvinfo : EIATTR_VRC_CTA_INIT_COUNT
	.align		4
.L_54:
        /*0158*/ 	.byte	0x02, 0x4a
        /*015a*/ 	.byte	0x80
	.zero		1


	//----- nvinfo : EIATTR_MBARRIER_INSTR_OFFSETS
	.align		4
        /*015c*/ 	.byte	0x04, 0x39
        /*015e*/ 	.short	(.L_56 - .L_55)


	//   ....[0]....
.L_55:
        /*0160*/ 	.word	0x00001120
        /*0164*/ 	.word	0x000000ff
        /*0168*/ 	.word	0x00000000
        /*016c*/ 	.short	0x0100
        /*016e*/ 	.byte	0x0d
	.zero		1


	//   ....[1]....
        /*0170*/ 	.word	0x000027f0
        /*0174*/ 	.word	0x000000ff
        /*0178*/ 	.word	0x00002008
        /*017c*/ 	.short	0x0100
        /*017e*/ 	.byte	0x12
	.zero		1


	//   ....[2]....
        /*0180*/ 	.word	0x00002d80
        /*0184*/ 	.word	0x000000ff
        /*0188*/ 	.word	0x00000000
        /*018c*/ 	.short	0x010a
        /*018e*/ 	.byte	0x0d
	.zero		1


	//   ....[3]....
        /*0190*/ 	.word	0x00003bc0
        /*0194*/ 	.word	0x000000ff
        /*0198*/ 	.word	0x00000000
        /*019c*/ 	.short	0x010a
        /*019e*/ 	.byte	0x0d
	.zero		1


	//   ....[4]....
        /*01a0*/ 	.word	0x00003c90
        /*01a4*/ 	.word	0x000000ff
        /*01a8*/ 	.word	0x00002000
        /*01ac*/ 	.short	0x0108
        /*01ae*/ 	.byte	0x12
	.zero		1


	//   ....[5]....
        /*01b0*/ 	.word	0x00003ce0
        /*01b4*/ 	.word	0x000000ff
        /*01b8*/ 	.word	0x00002008
        /*01bc*/ 	.short	0x0108
        /*01be*/ 	.byte	0x12
	.zero		1


	//   ....[6]....
        /*01c0*/ 	.word	0x00005410
        /*01c4*/ 	.word	0x000000ff
        /*01c8*/ 	.word	0x00000000
        /*01cc*/ 	.short	0x010a
        /*01ce*/ 	.byte	0x0d
	.zero		1


	//   ....[7]....
        /*01d0*/ 	.word	0x00005440
        /*01d4*/ 	.word	0x000000ff
        /*01d8*/ 	.word	0x00000000
        /*01dc*/ 	.short	0x010a
        /*01de*/ 	.byte	0x0d
	.zero		1


	//----- nvinfo : EIATTR_NUM_MBARRIERS
	.align		4
.L_56:
        /*01e0*/ 	.byte	0x03, 0x38
        /*01e2*/ 	.short	0x0002


	//----- nvinfo : EIATTR_EXIT_INSTR_OFFSETS
	.align		4
        /*01e4*/ 	.byte	0x04, 0x1c
        /*01e6*/ 	.short	(.L_58 - .L_57)


	//   ....[0]....
.L_57:
        /*01e8*/ 	.word	0x00005400


	//----- nvinfo : EIATTR_REQNTID
	.align		4
.L_58:
        /*01ec*/ 	.byte	0x04, 0x10
        /*01ee*/ 	.short	(.L_60 - .L_59)
.L_59:
        /*01f0*/ 	.word	0x00000080
        /*01f4*/ 	.word	0x00000001
        /*01f8*/ 	.word	0x00000001


	//----- nvinfo : EIATTR_CRS_STACK_SIZE
	.align		4
.L_60:
        /*01fc*/ 	.byte	0x04, 0x1e
        /*01fe*/ 	.short	(.L_62 - .L_61)
.L_61:
        /*0200*/ 	.word	0x00000000


	//----- nvinfo : EIATTR_CBANK_PARAM_SIZE
	.align		4
.L_62:
        /*0204*/ 	.byte	0x03, 0x19
        /*0206*/ 	.short	0x0050


	//----- nvinfo : EIATTR_PARAM_CBANK
	.align		4
        /*0208*/ 	.byte	0x04, 0x0a
        /*020a*/ 	.short	(.L_64 - .L_63)
	.align		4
.L_63:
        /*020c*/ 	.word	index@(.nv.constant0.matmul_kernel)
        /*0210*/ 	.short	0x0380
        /*0212*/ 	.short	0x0050


	//----- nvinfo : EIATTR_SW_WAR
	.align		4
.L_64:
        /*0214*/ 	.byte	0x04, 0x36
        /*0216*/ 	.short	(.L_66 - .L_65)
.L_65:
        /*0218*/ 	.word	0x00000008
.L_66:


//--------------------- .nv.compat                --------------------------
	.section	.nv.compat,"",@"SHT_CUDA_COMPAT_INFO"
	.align	4
        /*0000*/ 	.byte	0x02, 0x02, 0x02, 0x00, 0x02, 0x05, 0x05, 0x00, 0x02, 0x03, 0x00, 0x00, 0x02, 0x06, 0x01, 0x00


//--------------------- .nv.callgraph             --------------------------
	.section	.nv.callgraph,"",@"SHT_CUDA_CALLGRAPH"
	.align	4
	.sectionentsize	8
	.align		4
        /*0000*/ 	.word	0x00000000
	.align		4
        /*0004*/ 	.word	0xffffffff
	.align		4
        /*0008*/ 	.word	0x00000000
	.align		4
        /*000c*/ 	.word	0xfffffffe
	.align		4
        /*0010*/ 	.word	0x00000000
	.align		4
        /*0014*/ 	.word	0xfffffffd
	.align		4
        /*0018*/ 	.word	0x00000000
	.align		4
        /*001c*/ 	.word	0xfffffffc


//--------------------- .text.matmul_kernel       --------------------------
	.section	.text.matmul_kernel,"ax",@progbits
	.align	128
        .global         matmul_kernel
        .type           matmul_kernel,@function
        .size           matmul_kernel,(.L_x_20 - matmul_kernel)
        .other          matmul_kernel,@"STO_CUDA_ENTRY STV_DEFAULT"
matmul_kernel:
.text.matmul_kernel:
[----:B------:R-:W0:Y:S01]  /*0000*/  LDC R1, c[0x0][0x37c] ;  /* 0x0000df00ff017b82 */ /* 0x000e220000000800 */
[----:B------:R-:W1:Y:S01]  /*0010*/  S2R R37, SR_TID.X ;  /* 0x0000000000257919 */ /* 0x000e620000002100 */
[----:B------:R-:W2:Y:S01]  /*0020*/  LDCU.64 UR20, c[0x0][0x358] ;  /* 0x00006b00ff1477ac */ /* 0x000ea20008000a00 */
[----:B-1----:R-:W-:-:S13]  /*0030*/  ISETP.GE.U32.AND P0, PT, R37, 0x20, PT ;  /* 0x000000202500780c */ /* 0x002fda0003f06070 */
[----:B------:R-:W-:Y:S02]  /*0040*/  VOTEU.ANY UP0, P0 ;  /* 0x0000000000ff7886 */ /* 0x000fe40000000100 */
[----:B0-2---:R-:W-:Y:S05]  /*0050*/  BRA.U UP0, `(.L_x_0) ;  /* 0x0000000100b87547 */ /* 0x005fea000b800000 */
[----:B------:R-:W0:Y:S01]  /*0060*/  S2UR UR6, SR_CgaCtaId ;  /* 0x00000000000679c3 */ /* 0x000e220000008800 */
[----:B------:R-:W-:Y:S01]  /*0070*/  NOP ;  /* 0x0000000000007918 */ /* 0x000fe20000000000 */
[----:B------:R-:W-:Y:S02]  /*0080*/  UMOV UR4, 0x40 ;  /* 0x0000004000047882 */ /* 0x000fe40000000000 */
[----:B0-----:R-:W-:-:S09]  /*0090*/  ULEA UR4, UR6, UR4, 0x18 ;  /* 0x0000000406047291 */ /* 0x001fd2000f8ec0ff */
[----:B------:R-:W0:Y:S01]  /*00a0*/  LDS.U8 R0, [UR4] ;  /* 0x00000004ff007984 */ /* 0x000e220008000000 */
[----:B------:R-:W-:Y:S02]  /*00b0*/  UMOV UR4, 0x400 ;  /* 0x0000040000047882 */ /* 0x000fe40000000000 */
[----:B------:R-:W-:Y:S01]  /*00c0*/  ULEA UR4, UR6, UR4, 0x18 ;  /* 0x0000000406047291 */ /* 0x000fe2000f8ec0ff */
[----:B0-----:R-:W-:-:S13]  /*00d0*/  ISETP.NE.AND P0, PT, R0, RZ, PT ;  /* 0x000000ff0000720c */ /* 0x001fda0003f05270 */
[----:B------:R-:W-:Y:S05]  /*00e0*/  @P0 BRA `(.L_x_1) ;  /* 0x00000000007c0947 */ /* 0x000fea0003800000 */
[----:B------:R-:W-:-:S13]  /*00f0*/  ELECT P0, URZ, PT ;  /* 0x0000000000ff782f */ /* 0x000fda0003800000 */
[----:B------:R-:W-:Y:S05]  /*0100*/  @!P0 BRA `(.L_x_2) ;  /* 0x0000000000848947 */ /* 0x000fea0003800000 */
[----:B------:R-:W-:Y:S01]  /*0110*/  UMOV UR5, 0x2 ;  /* 0x0000000200057882 */ /* 0x000fe20000000000 */
[----:B------:R-:W-:Y:S02]  /*0120*/  IMAD.MOV.U32 R4, RZ, RZ, 0x1 ;  /* 0x00000001ff047424 */ /* 0x000fe400078e00ff */
[----:B------:R-:W-:Y:S02]  /*0130*/  IMAD.MOV.U32 R5, RZ, RZ, 0x3 ;  /* 0x00000003ff057424 */ /* 0x000fe400078e00ff */
[----:B------:R-:W-:Y:S04]  /*0140*/  DEPBAR.LE SB0, 0x36 ;  /* 0x00008d800000791a */ /* 0x000fe80000000000 */
[----:B------:R-:W0:Y:S02]  /*0150*/  UTCATOMSWS.FIND_AND_SET.ALIGN UP1, UR5, UR5 ;  /* 0x00000005000575e3 */ /* 0x000e240008020800 */
[----:B0-----:R-:W-:-:S04]  /*0160*/  PLOP3.LUT P0, PT, PT, PT, UP1, 0x80, 0x8 ;  /* 0x000000000008781c */ /* 0x001fc80003f0f018 */
[----:B------:R-:W-:-:S04]  /*0170*/  SEL R0, RZ, 0xffffffff, !P0 ;  /* 0xffffffffff007807 */ /* 0x000fc80004000000 */
[----:B------:R-:W-:Y:S01]  /*0180*/  ISETP.NE.AND P0, PT, R0, RZ, PT ;  /* 0x000000ff0000720c */ /* 0x000fe20003f05270 */
[----:B------:R-:W-:-:S12]  /*0190*/  IMAD.U32 R0, RZ, RZ, UR5 ;  /* 0x00000005ff007e24 */ /* 0x000fd8000f8e00ff */
[----:B------:R-:W-:Y:S05]  /*01a0*/  @P0 BRA `(.L_x_3) ;  /* 0x0000000000240947 */ /* 0x000fea0003800000 */
.L_x_4:
[----:B------:R-:W-:Y:S05]  /*01b0*/  NANOSLEEP 0x64 ;  /* 0x000000640000795d */ /* 0x000fea0003800000 */
[----:B------:R-:W-:-:S05]  /*01c0*/  UMOV UR5, 0x2 ;  /* 0x0000000200057882 */ /* 0x000fca0000000000 */
[----:B------:R-:W-:Y:S04]  /*01d0*/  DEPBAR.LE SB0, 0x36 ;  /* 0x00008d800000791a */ /* 0x000fe80000000000 */
[----:B------:R-:W0:Y:S02]  /*01e0*/  UTCATOMSWS.FIND_AND_SET.ALIGN UP1, UR5, UR5 ;  /* 0x00000005000575e3 */ /* 0x000e240008020800 */
[----:B0-----:R-:W-:-:S04]  /*01f0*/  PLOP3.LUT P0, PT, PT, PT, UP1, 0x80, 0x8 ;  /* 0x000000000008781c */ /* 0x001fc80003f0f018 */
[----:B------:R-:W-:-:S04]  /*0200*/  SEL R0, RZ, 0xffffffff, !P0 ;  /* 0xffffffffff007807 */ /* 0x000fc80004000000 */
[----:B------:R-:W-:Y:S01]  /*0210*/  ISETP.NE.AND P0, PT, R0, RZ, PT ;  /* 0x000000ff0000720c */ /* 0x000fe20003f05270 */
[----:B------:R-:W-:-:S12]  /*0220*/  IMAD.U32 R0, RZ, RZ, UR5 ;  /* 0x00000005ff007e24 */ /* 0x000fd8000f8e00ff */
[----:B------:R-:W-:Y:S05]  /*0230*/  @!P0 BRA `(.L_x_4) ;  /* 0xfffffffc00dc8947 */ /* 0x000fea000383ffff */
.L_x_3:
[C---:B------:R-:W-:Y:S01]  /*0240*/  VIADD R3, R0.reuse, 0x10 ;  /* 0x0000001000037836 */ /* 0x040fe20000000000 */
[----:B------:R-:W-:Y:S01]  /*0250*/  UMOV UR5, 0x50 ;  /* 0x0000005000057882 */ /* 0x000fe20000000000 */
[----:B------:R-:W-:Y:S01]  /*0260*/  SHF.L.U32 R2, R5, R0, RZ ;  /* 0x0000000005027219 */ /* 0x000fe200000006ff */
[----:B------:R-:W-:Y:S01]  /*0270*/  ULEA UR5, UR6, UR5, 0x18 ;  /* 0x0000000506057291 */ /* 0x000fe2000f8ec0ff */
[----:B------:R-:W-:Y:S01]  /*0280*/  IMAD.SHL.U32 R0, R0, 0x20, RZ ;  /* 0x0000002000007824 */ /* 0x000fe200078e00ff */
[----:B------:R-:W-:-:S04]  /*0290*/  SHF.L.U32 R3, R4, R3, RZ ;  /* 0x0000000304037219 */ /* 0x000fc800000006ff */
[----:B------:R-:W-:-:S05]  /*02a0*/  LOP3.LUT R2, R3, R2, RZ, 0xfc, !PT ;  /* 0x0000000203027212 */ /* 0x000fca00078efcff */
[----:B------:R0:W-:Y:S04]  /*02b0*/  ATOMS.OR RZ, [UR5], R2 ;  /* 0x00000002ffff798c */ /* 0x0001e8000b000005 */
[----:B------:R0:W-:Y:S01]  /*02c0*/  STS [UR4], R0 ;  /* 0x00000000ff007988 */ /* 0x0001e20008000804 */
[----:B------:R-:W-:Y:S05]  /*02d0*/  BRA `(.L_x_2) ;  /* 0x0000000000107947 */ /* 0x000fea0003800000 */
.L_x_1:
[----:B------:R-:W-:Y:S01]  /*02e0*/  IMAD.MOV.U32 R0, RZ, RZ, -0x1 ;  /* 0xffffffffff007424 */ /* 0x000fe200078e00ff */
[----:B------:R-:W-:-:S04]  /*02f0*/  MOV R2, 0x320 ;  /* 0x0000032000027802 */ /* 0x000fc80000000f00 */
[----:B------:R0:W-:Y:S03]  /*0300*/  STS [UR4], R0 ;  /* 0x00000000ff007988 */ /* 0x0001e60008000804 */
[----:B0-----:R-:W-:Y:S05]  /*0310*/  CALL.REL.NOINC `($__internal_1_$__cuda_sm10x_tcgen05_guardrail_trap_phase_invalid_during_alloc) ;  /* 0x0000005000607944 */ /* 0x001fea0003c00000 */
.L_x_2:
[----:B------:R-:W-:Y:S05]  /*0320*/  WARPSYNC.ALL ;  /* 0x0000000000007948 */ /* 0x000fea0003800000 */
[----:B------:R-:W-:Y:S01]  /*0330*/  NOP ;  /* 0x0000000000007918 */ /* 0x000fe20000000000 */
.L_x_0:
[----:B------:R-:W1:Y:S08]  /*0340*/  LDC.64 R78, c[0x0][0x398] ;  /* 0x0000e600ff4e7b82 */ /* 0x000e700000000a00 */
[----:B------:R-:W2:Y:S02]  /*0350*/  S2UR UR5, SR_CgaSize ;  /* 0x00000000000579c3 */ /* 0x000ea40000008a00 */
[----:B--2---:R-:W-:-:S12]  /*0360*/  UIMAD UR5, UR5, -0xa0, URZ ;  /* 0xffffff60050578a4 */ /* 0x004fd8000f8e02ff */
[----:B------:R-:W2:Y:S01]  /*0370*/  LDCU UR5, c[0x0][UR5+0x2b0] ;  /* 0x00005600050577ac */ /* 0x000ea20008000800 */
[----:B------:R-:W-:Y:S02]  /*0380*/  SHF.R.U32.HI R86, RZ, 0x5, R37 ;  /* 0x00000005ff567819 */ /* 0x000fe40000011625 */
[----:B------:R-:W-:Y:S01]  /*0390*/  PRMT R119, RZ, 0x7610, R119 ;  /* 0x00007610ff777816 */ /* 0x000fe20000000077 */
[----:B------:R-:W3:Y:S01]  /*03a0*/  LDCU.64 UR14, c[0x0][0x3a8] ;  /* 0x00007500ff0e77ac */ /* 0x000ee20008000a00 */
[----:B------:R-:W4:Y:S01]  /*03b0*/  S2UR UR4, SR_CTAID.X ;  /* 0x00000000000479c3 */ /* 0x000f220000002500 */
[----:B------:R-:W0:Y:S01]  /*03c0*/  LDCU UR7, c[0x0][0x3a4] ;  /* 0x00007480ff0777ac */ /* 0x000e220008000800 */
[----:B------:R-:W0:Y:S06]  /*03d0*/  LDCU.128 UR24, c[0x0][0x380] ;  /* 0x00007000ff1877ac */ /* 0x000e2c0008000c00 */
[----:B------:R-:W5:Y:S01]  /*03e0*/  LDC R93, c[0x0][0x3a0] ;  /* 0x0000e800ff5d7b82 */ /* 0x000f620000000800 */
[----:B------:R-:W-:Y:S01]  /*03f0*/  UMOV UR6, 0x1 ;  /* 0x0000000100067882 */ /* 0x000fe20000000000 */
[----:B01----:R-:W-:Y:S01]  /*0400*/  VIADD R0, R79, 0xff ;  /* 0x000000ff4f007836 */ /* 0x003fe20000000000 */
[----:B------:R-:W-:-:S02]  /*0410*/  IABS R11, R78 ;  /* 0x0000004e000b7213 */ /* 0x000fc40000000000 */
[----:B------:R-:W-:Y:S02]  /*0420*/  IABS R84, R79 ;  /* 0x0000004f00547213 */ /* 0x000fe40000000000 */
[----:B------:R-:W-:Y:S02]  /*0430*/  SHF.R.S32.HI R3, RZ, 0x1f, R0 ;  /* 0x0000001fff037819 */ /* 0x000fe40000011400 */
[----:B----4-:R-:W-:Y:S01]  /*0440*/  I2FP.F32.U32 R5, UR4 ;  /* 0x0000000400057c45 */ /* 0x010fe20008201000 */
[----:B------:R-:W-:Y:S01]  /*0450*/  UMOV UR4, 0x400 ;  /* 0x0000040000047882 */ /* 0x000fe20000000000 */
[----:B------:R-:W-:-:S03]  /*0460*/  LEA.HI R3, R3, R0, RZ, 0x8 ;  /* 0x0000000003037211 */ /* 0x000fc600078f40ff */
[----:B--2---:R-:W-:Y:S01]  /*0470*/  FMUL R5, R5, UR5 ;  /* 0x0000000505057c20 */ /* 0x004fe20008400000 */
[----:B------:R-:W-:Y:S01]  /*0480*/  SHF.R.S32.HI R3, RZ, 0x8, R3 ;  /* 0x00000008ff037819 */ /* 0x000fe20000011403 */
[----:B------:R-:W0:Y:S04]  /*0490*/  S2UR UR5, SR_CgaCtaId ;  /* 0x00000000000579c3 */ /* 0x000e280000008800 */
[----:B------:R-:W-:Y:S01]  /*04a0*/  IMAD.SHL.U32 R4, R3, 0x8, RZ ;  /* 0x0000000803047824 */ /* 0x000fe200078e00ff */
[----:B------:R-:W-:Y:S04]  /*04b0*/  F2I.U32.TRUNC.NTZ R5, R5 ;  /* 0x0000000500057305 */ /* 0x000fe8000020f000 */
[----:B------:R-:W-:-:S04]  /*04c0*/  IABS R7, R4 ;  /* 0x0000000400077213 */ /* 0x000fc80000000000 */
[----:B------:R-:W1:Y:S01]  /*04d0*/  I2F.RP R0, R7 ;  /* 0x0000000700007306 */ /* 0x000e620000209400 */
[----:B0-----:R-:W-:Y:S02]  /*04e0*/  USHF.L.U32 UR22, UR5, 0x6, URZ ;  /* 0x0000000605167899 */ /* 0x001fe400080006ff */
[----:B------:R-:W-:Y:S01]  /*04f0*/  ULEA UR18, UR5, UR4, 0x18 ;  /* 0x0000000405127291 */ /* 0x000fe2000f8ec0ff */
[----:B------:R-:W-:Y:S03]  /*0500*/  BAR.SYNC.DEFER_BLOCKING 0x0 ;  /* 0x0000000000007b1d */ /* 0x000fe60000010000 */
[----:B------:R-:W-:-:S03]  /*0510*/  UIADD3 UR10, UPT, UPT, UR18, 0x2000, URZ ;  /* 0x00002000120a7890 */ /* 0x000fc6000fffe0ff */
[----:B-1----:R-:W0:Y:S02]  /*0520*/  MUFU.RCP R0, R0 ;  /* 0x0000000000007308 */ /* 0x002e240000001000 */
[----:B0-----:R-:W-:Y:S01]  /*0530*/  VIADD R2, R0, 0xffffffe ;  /* 0x0ffffffe00027836 */ /* 0x001fe20000000000 */
[----:B------:R-:W-:Y:S01]  /*0540*/  IABS R0, R5 ;  /* 0x0000000500007213 */ /* 0x000fe20000000000 */
[----:B------:R-:W0:Y:S04]  /*0550*/  LDS R12, [UR18] ;  /* 0x00000012ff0c7984 */ /* 0x000e280008000800 */
[----:B------:R1:W2:Y:S02]  /*0560*/  F2I.FTZ.U32.TRUNC.NTZ R3, R2 ;  /* 0x0000000200037305 */ /* 0x0002a4000021f000 */
[----:B-1----:R-:W-:-:S02]  /*0570*/  IMAD.MOV.U32 R2, RZ, RZ, RZ ;  /* 0x000000ffff027224 */ /* 0x002fc400078e00ff */
[----:B--2---:R-:W-:-:S04]  /*0580*/  IMAD.MOV R6, RZ, RZ, -R3 ;  /* 0x000000ffff067224 */ /* 0x004fc800078e0a03 */
[----:B------:R-:W-:Y:S01]  /*0590*/  IMAD R9, R6, R7, RZ ;  /* 0x0000000706097224 */ /* 0x000fe200078e02ff */
[----:B------:R-:W-:-:S03]  /*05a0*/  IABS R6, R4 ;  /* 0x0000000400067213 */ /* 0x000fc60000000000 */
[----:B------:R-:W-:-:S04]  /*05b0*/  IMAD.HI.U32 R3, R3, R9, R2 ;  /* 0x0000000903037227 */ /* 0x000fc800078e0002 */
[----:B------:R-:W-:Y:S02]  /*05c0*/  IMAD.MOV R2, RZ, RZ, -R6 ;  /* 0x000000ffff027224 */ /* 0x000fe400078e0a06 */
[----:B------:R-:W-:-:S04]  /*05d0*/  IMAD.HI.U32 R3, R3, R0, RZ ;  /* 0x0000000003037227 */ /* 0x000fc800078e00ff */
[----:B------:R-:W-:Y:S01]  /*05e0*/  IMAD R0, R3, R2, R0 ;  /* 0x0000000203007224 */ /* 0x000fe200078e0200 */
[----:B------:R-:W-:Y:S04]  /*05f0*/  BAR.SYNC.DEFER_BLOCKING 0x0 ;  /* 0x0000000000007b1d */ /* 0x000fe80000010000 */
[----:B------:R-:W-:Y:S02]  /*0600*/  ISETP.GT.U32.AND P1, PT, R7, R0, PT ;  /* 0x000000000700720c */ /* 0x000fe40003f24070 */
[----:B0-----:R-:W-:-:S11]  /*0610*/  R2UR UR19, R12 ;  /* 0x000000000c1372ca */ /* 0x001fd600000e0000 */
[----:B------:R-:W-:Y:S02]  /*0620*/  @!P1 IMAD.IADD R0, R0, 0x1, -R7 ;  /* 0x0000000100009824 */ /* 0x000fe400078e0a07 */
[----:B------:R-:W-:Y:S01]  /*0630*/  @!P1 VIADD R3, R3, 0x1 ;  /* 0x0000000103039836 */ /* 0x000fe20000000000 */
[----:B------:R-:W-:Y:S02]  /*0640*/  ISETP.NE.AND P1, PT, R4, RZ, PT ;  /* 0x000000ff0400720c */ /* 0x000fe40003f25270 */
[----:B------:R-:W-:Y:S02]  /*0650*/  ISETP.GE.U32.AND P0, PT, R0, R7, PT ;  /* 0x000000070000720c */ /* 0x000fe40003f06070 */
[----:B------:R-:W-:-:S04]  /*0660*/  LOP3.LUT R0, R5, R4, RZ, 0x3c, !PT ;  /* 0x0000000405007212 */ /* 0x000fc800078e3cff */
[----:B------:R-:W-:Y:S01]  /*0670*/  ISETP.GE.AND P2, PT, R0, RZ, PT ;  /* 0x000000ff0000720c */ /* 0x000fe20003f46270 */
[----:B------:R-:W-:-:S06]  /*0680*/  VIADD R0, R78, 0x3f ;  /* 0x0000003f4e007836 */ /* 0x000fcc0000000000 */
[----:B------:R-:W-:-:S04]  /*0690*/  @P0 VIADD R3, R3, 0x1 ;  /* 0x0000000103030836 */ /* 0x000fc80000000000 */
[----:B------:R-:W-:Y:S01]  /*06a0*/  IMAD.MOV.U32 R2, RZ, RZ, R3 ;  /* 0x000000ffff027224 */ /* 0x000fe200078e0003 */
[----:B------:R-:W-:-:S03]  /*06b0*/  SHF.R.S32.HI R3, RZ, 0x1f, R0 ;  /* 0x0000001fff037819 */ /* 0x000fc60000011400 */
[----:B------:R-:W-:Y:S01]  /*06c0*/  @!P2 IMAD.MOV R2, RZ, RZ, -R2 ;  /* 0x000000ffff02a224 */ /* 0x000fe200078e0a02 */
[----:B------:R-:W-:Y:S02]  /*06d0*/  @!P1 LOP3.LUT R2, RZ, R4, RZ, 0x33, !PT ;  /* 0x00000004ff029212 */ /* 0x000fe400078e33ff */
[----:B------:R-:W-:-:S03]  /*06e0*/  LEA.HI R3, R3, R0, RZ, 0x6 ;  /* 0x0000000003037211 */ /* 0x000fc600078f30ff */
[----:B------:R-:W-:Y:S02]  /*06f0*/  IMAD.SHL.U32 R8, R2, 0x8, RZ ;  /* 0x0000000802087824 */ /* 0x000fe400078e00ff */
[----:B------:R-:W-:-:S03]  /*0700*/  IMAD.MOV R2, RZ, RZ, -R2 ;  /* 0x000000ffff027224 */ /* 0x000fc600078e0a02 */
[----:B------:R-:W-:Y:S01]  /*0710*/  LEA.HI.SX32 R3, R3, -R8, 0x1a ;  /* 0x8000000803037211 */ /* 0x000fe200078fd2ff */
[----:B------:R-:W-:-:S03]  /*0720*/  IMAD R10, R4, R2, R5 ;  /* 0x00000002040a7224 */ /* 0x000fc600078e0205 */
[----:B------:R-:W-:Y:S02]  /*0730*/  VIMNMX R13, PT, PT, R3, 0x8, PT ;  /* 0x00000008030d7848 */ /* 0x000fe40003fe0100 */
[----:B------:R-:W-:Y:S02]  /*0740*/  IABS R9, R10 ;  /* 0x0000000a00097213 */ /* 0x000fe40000000000 */
[-C--:B------:R-:W-:Y:S02]  /*0750*/  IABS R7, R13.reuse ;  /* 0x0000000d00077213 */ /* 0x080fe40000000000 */
[----:B------:R-:W-:Y:S02]  /*0760*/  IABS R4, R13 ;  /* 0x0000000d00047213 */ /* 0x000fe40000000000 */
[----:B------:R-:W0:Y:S08]  /*0770*/  I2F.RP R0, R7 ;  /* 0x0000000700007306 */ /* 0x000e300000209400 */
[----:B0-----:R-:W0:Y:S02]  /*0780*/  MUFU.RCP R0, R0 ;  /* 0x0000000000007308 */ /* 0x001e240000001000 */
[----:B0-----:R-:W-:-:S02]  /*0790*/  VIADD R3, R0, 0xffffffe ;  /* 0x0ffffffe00037836 */ /* 0x001fc40000000000 */
[----:B------:R-:W-:-:S04]  /*07a0*/  IMAD.MOV R0, RZ, RZ, -R4 ;  /* 0x000000ffff007224 */ /* 0x000fc800078e0a04 */
[----:B------:R-:W0:Y:S08]  /*07b0*/  I2F.RP R4, R84 ;  /* 0x0000005400047306 */ /* 0x000e300000209400 */
[----:B------:R-:W1:Y:S08]  /*07c0*/  F2I.FTZ.U32.TRUNC.NTZ R3, R3 ;  /* 0x0000000300037305 */ /* 0x000e70000021f000 */
[----:B0-----:R-:W0:Y:S01]  /*07d0*/  MUFU.RCP R4, R4 ;  /* 0x0000000400047308 */ /* 0x001e220000001000 */
[----:B-1----:R-:W-:-:S04]  /*07e0*/  IMAD.MOV R6, RZ, RZ, -R3 ;  /* 0x000000ffff067224 */ /* 0x002fc800078e0a03 */
[----:B------:R-:W-:-:S04]  /*07f0*/  IMAD.MOV.U32 R2, RZ, RZ, R6 ;  /* 0x000000ffff027224 */ /* 0x000fc800078e0006 */
[----:B------:R-:W-:Y:S02]  /*0800*/  IMAD R5, R2, R7, RZ ;  /* 0x0000000702057224 */ /* 0x000fe400078e02ff */
[----:B------:R-:W-:Y:S02]  /*0810*/  IMAD.MOV.U32 R2, RZ, RZ, RZ ;  /* 0x000000ffff027224 */ /* 0x000fe400078e00ff */
[----:B0-----:R-:W-:Y:S02]  /*0820*/  VIADD R4, R4, 0xffffffe ;  /* 0x0ffffffe04047836 */ /* 0x001fe40000000000 */
[----:B------:R-:W-:Y:S02]  /*0830*/  IMAD.HI.U32 R2, R3, R5, R2 ;  /* 0x0000000503027227 */ /* 0x000fe400078e0002 */
[----:B------:R-:W0:Y:S04]  /*0840*/  I2F.RP R3, R11 ;  /* 0x0000000b00037306 */ /* 0x000e280000209400 */
[----:B------:R-:W-:-:S04]  /*0850*/  IMAD.HI.U32 R2, R2, R9, RZ ;  /* 0x0000000902027227 */ /* 0x000fc800078e00ff */
[----:B------:R-:W-:Y:S01]  /*0860*/  IMAD R0, R2, R0, R9 ;  /* 0x0000000002007224 */ /* 0x000fe200078e0209 */
[----:B------:R1:W2:Y:S01]  /*0870*/  F2I.FTZ.U32.TRUNC.NTZ R5, R4 ;  /* 0x0000000400057305 */ /* 0x0002a2000021f000 */
[----:B------:R-:W-:-:S03]  /*0880*/  VIADD R9, R86, UR22 ;  /* 0x0000001656097c36 */ /* 0x000fc60008000000 */
[----:B------:R-:W-:-:S04]  /*0890*/  ISETP.GT.U32.AND P1, PT, R7, R0, PT ;  /* 0x000000000700720c */ /* 0x000fc80003f24070 */
[----:B0-----:R-:W0:Y:S01]  /*08a0*/  MUFU.RCP R3, R3 ;  /* 0x0000000300037308 */ /* 0x001e220000001000 */
[----:B-1----:R-:W-:Y:S02]  /*08b0*/  IMAD.MOV.U32 R4, RZ, RZ, RZ ;  /* 0x000000ffff047224 */ /* 0x002fe400078e00ff */
[----:B--2---:R-:W-:-:S06]  /*08c0*/  IMAD.MOV R81, RZ, RZ, -R5 ;  /* 0x000000ffff517224 */ /* 0x004fcc00078e0a05 */
[----:B------:R-:W-:Y:S02]  /*08d0*/  @!P1 IMAD.IADD R0, R0, 0x1, -R7 ;  /* 0x0000000100009824 */ /* 0x000fe400078e0a07 */
[----:B------:R-:W-:Y:S01]  /*08e0*/  @!P1 VIADD R2, R2, 0x1 ;  /* 0x0000000102029836 */ /* 0x000fe20000000000 */
[----:B------:R-:W-:Y:S01]  /*08f0*/  ISETP.NE.AND P1, PT, R13, RZ, PT ;  /* 0x000000ff0d00720c */ /* 0x000fe20003f25270 */
[----:B------:R-:W-:Y:S01]  /*0900*/  IMAD R81, R81, R84, RZ ;  /* 0x0000005451517224 */ /* 0x000fe200078e02ff */
[----:B------:R-:W-:Y:S02]  /*0910*/  ISETP.GE.U32.AND P0, PT, R0, R7, PT ;  /* 0x000000070000720c */ /* 0x000fe40003f06070 */
[----:B------:R-:W-:Y:S01]  /*0920*/  LOP3.LUT R0, R10, R13, RZ, 0x3c, !PT ;  /* 0x0000000d0a007212 */ /* 0x000fe200078e3cff */
[----:B0-----:R-:W-:Y:S01]  /*0930*/  VIADD R6, R3, 0xffffffe ;  /* 0x0ffffffe03067836 */ /* 0x001fe20000000000 */
[----:B------:R-:W-:Y:S01]  /*0940*/  LOP3.LUT R7, R37, 0x3f, RZ, 0xc0, !PT ;  /* 0x0000003f25077812 */ /* 0x000fe200078ec0ff */
[----:B------:R-:W-:Y:S01]  /*0950*/  IMAD.HI.U32 R81, R5, R81, R4 ;  /* 0x0000005105517227 */ /* 0x000fe200078e0004 */
[----:B------:R-:W-:Y:S01]  /*0960*/  ISETP.GE.AND P2, PT, R0, RZ, PT ;  /* 0x000000ff0000720c */ /* 0x000fe20003f46270 */
[----:B------:R-:W0:Y:S02]  /*0970*/  F2I.FTZ.U32.TRUNC.NTZ R3, R6 ;  /* 0x0000000600037305 */ /* 0x000e24000021f000 */
[----:B------:R-:W-:-:S04]  /*0980*/  IMAD.SHL.U32 R5, R86, 0x200000, RZ ;  /* 0x0020000056057824 */ /* 0x000fc800078e00ff */
[----:B------:R-:W-:Y:S01]  /*0990*/  @P0 VIADD R2, R2, 0x1 ;  /* 0x0000000102020836 */ /* 0x000fe20000000000 */
[----:B------:R-:W-:-:S04]  /*09a0*/  LOP3.LUT R5, R5, 0x600000, RZ, 0xc0, !PT ;  /* 0x0060000005057812 */ /* 0x000fc800078ec0ff */
[----:B------:R-:W-:Y:S01]  /*09b0*/  R2UR UR12, R5 ;  /* 0x00000000050c72ca */ /* 0x000fe200000e0000 */
[----:B------:R-:W-:Y:S01]  /*09c0*/  @!P2 IMAD.MOV R2, RZ, RZ, -R2 ;  /* 0x000000ffff02a224 */ /* 0x000fe200078e0a02 */
[----:B------:R-:W-:Y:S01]  /*09d0*/  @!P1 LOP3.LUT R2, RZ, R13, RZ, 0x33, !PT ;  /* 0x0000000dff029212 */ /* 0x000fe200078e33ff */
[----:B0-----:R-:W-:-:S04]  /*09e0*/  IMAD.MOV R6, RZ, RZ, -R3 ;  /* 0x000000ffff067224 */ /* 0x001fc800078e0a03 */
[----:B------:R-:W-:Y:S02]  /*09f0*/  IMAD.MOV R0, RZ, RZ, -R2 ;  /* 0x000000ffff007224 */ /* 0x000fe400078e0a02 */
[----:B------:R-:W-:Y:S02]  /*0a00*/  IMAD.SHL.U32 R36, R2, 0x100, RZ ;  /* 0x0000010002247824 */ /* 0x000fe400078e00ff */
[----:B------:R-:W-:Y:S02]  /*0a10*/  IMAD R0, R13, R0, R10 ;  /* 0x000000000d007224 */ /* 0x000fe400078e020a */
[----:B------:R-:W-:Y:S01]  /*0a20*/  IMAD R13, R6, R11, RZ ;  /* 0x0000000b060d7224 */ /* 0x000fe200078e02ff */
[----:B------:R-:W-:Y:S01]  /*0a30*/  LOP3.LUT R80, R36, 0xc3, R9, 0xf8, !PT ;  /* 0x000000c324507812 */ /* 0x000fe200078ef809 */
[----:B------:R-:W-:Y:S02]  /*0a40*/  IMAD.MOV.U32 R2, RZ, RZ, RZ ;  /* 0x000000ffff027224 */ /* 0x000fe400078e00ff */
[----:B------:R-:W-:Y:S01]  /*0a50*/  IMAD.IADD R0, R8, 0x1, R0 ;  /* 0x0000000108007824 */ /* 0x000fe200078e0200 */
[----:B------:R-:W-:Y:S01]  /*0a60*/  IABS R27, R80 ;  /* 0x00000050001b7213 */ /* 0x000fe20000000000 */
[----:B------:R-:W-:Y:S01]  /*0a70*/  IMAD.HI.U32 R2, R3, R13, R2 ;  /* 0x0000000d03027227 */ /* 0x000fe200078e0002 */
[----:B------:R-:W-:-:S02]  /*0a80*/  LOP3.LUT R30, R80, 0x4, RZ, 0xfc, !PT ;  /* 0x00000004501e7812 */ /* 0x000fc400078efcff */
[----:B------:R-:W-:Y:S01]  /*0a90*/  LOP3.LUT R42, R80, 0x8, RZ, 0xfc, !PT ;  /* 0x00000008502a7812 */ /* 0x000fe200078efcff */
[----:B------:R-:W-:Y:S01]  /*0aa0*/  IMAD R3, R0, 0x40, R7 ;  /* 0x0000004000037824 */ /* 0x000fe200078e0207 */
[----:B------:R-:W-:Y:S01]  /*0ab0*/  IABS R46, R30 ;  /* 0x0000001e002e7213 */ /* 0x000fe20000000000 */
[C---:B------:R-:W-:Y:S01]  /*0ac0*/  IMAD.HI.U32 R0, R81.reuse, R27, RZ ;  /* 0x0000001b51007227 */ /* 0x040fe200078e00ff */
[C---:B------:R-:W-:Y:S02]  /*0ad0*/  LOP3.LUT R34, R80.reuse, 0xc, RZ, 0xfc, !PT ;  /* 0x0000000c50227812 */ /* 0x040fe400078efcff */
[----:B------:R-:W-:Y:S01]  /*0ae0*/  IABS R6, R3 ;  /* 0x0000000300067213 */ /* 0x000fe20000000000 */
[----:B------:R-:W-:Y:S01]  /*0af0*/  IMAD.MOV R0, RZ, RZ, -R0 ;  /* 0x000000ffff007224 */ /* 0x000fe200078e0a00 */
[----:B------:R-:W-:Y:S01]  /*0b00*/  IABS R29, R42 ;  /* 0x0000002a001d7213 */ /* 0x000fe20000000000 */
[----:B------:R-:W-:Y:S01]  /*0b10*/  IMAD.HI.U32 R4, R81, R46, RZ ;  /* 0x0000002e51047227 */ /* 0x000fe200078e00ff */
[----:B------:R-:W-:-:S02]  /*0b20*/  LOP3.LUT R40, R80, 0x10, RZ, 0xfc, !PT ;  /* 0x0000001050287812 */ /* 0x000fc400078efcff */
[----:B------:R-:W-:Y:S01]  /*0b30*/  LOP3.LUT R32, R80, 0x14, RZ, 0xfc, !PT ;  /* 0x0000001450207812 */ /* 0x000fe200078efcff */
[----:B------:R-:W-:Y:S01]  /*0b40*/  IMAD.HI.U32 R2, R2, R6, RZ ;  /* 0x0000000602027227 */ /* 0x000fe200078e00ff */
[----:B------:R-:W-:Y:S02]  /*0b50*/  IABS R49, R34 ;  /* 0x0000002200317213 */ /* 0x000fe40000000000 */
[----:B------:R-:W-:Y:S01]  /*0b60*/  IABS R31, R40 ;  /* 0x00000028001f7213 */ /* 0x000fe20000000000 */
[----:B------:R-:W-:Y:S01]  /*0b70*/  IMAD.MOV R2, RZ, RZ, -R2 ;  /* 0x000000ffff027224 */ /* 0x000fe200078e0a02 */
[----:B------:R-:W-:Y:S01]  /*0b80*/  IABS R47, R32 ;  /* 0x00000020002f7213 */ /* 0x000fe20000000000 */
[----:B------:R-:W-:Y:S01]  /*0b90*/  IMAD R27, R84, R0, R27 ;  /* 0x00000000541b7224 */ /* 0x000fe200078e021b */
[C---:B------:R-:W-:Y:S01]  /*0ba0*/  LOP3.LUT R50, R80.reuse, 0x20, RZ, 0xfc, !PT ;  /* 0x0000002050327812 */ /* 0x040fe200078efcff */
[----:B------:R-:W-:Y:S01]  /*0bb0*/  IMAD R0, R11, R2, R6 ;  /* 0x000000020b007224 */ /* 0x000fe200078e0206 */
[C---:B------:R-:W-:Y:S01]  /*0bc0*/  LOP3.LUT R38, R80.reuse, 0x18, RZ, 0xfc, !PT ;  /* 0x0000001850267812 */ /* 0x040fe200078efcff */
[----:B------:R-:W-:Y:S01]  /*0bd0*/  IMAD.HI.U32 R2, R81, R29, RZ ;  /* 0x0000001d51027227 */ /* 0x000fe200078e00ff */
[----:B------:R-:W-:-:S02]  /*0be0*/  LOP3.LUT R48, R80, 0x28, RZ, 0xfc, !PT ;  /* 0x0000002850307812 */ /* 0x000fc400078efcff */
[----:B------:R-:W-:Y:S01]  /*0bf0*/  ISETP.GT.U32.AND P0, PT, R11, R0, PT ;  /* 0x000000000b00720c */ /* 0x000fe20003f04070 */
[----:B------:R-:W-:Y:S01]  /*0c00*/  IMAD.MOV R7, RZ, RZ, -R4 ;  /* 0x000000ffff077224 */ /* 0x000fe200078e0a04 */
[----:B------:R-:W-:Y:S01]  /*0c10*/  IABS R35, R50 ;  /* 0x0000003200237213 */ /* 0x000fe20000000000 */
[C---:B------:R-:W-:Y:S01]  /*0c20*/  IMAD.HI.U32 R4, R81.reuse, R49, RZ ;  /* 0x0000003151047227 */ /* 0x040fe200078e00ff */
[C---:B------:R-:W-:Y:S02]  /*0c30*/  LOP3.LUT R45, R80.reuse, 0x30, RZ, 0xfc, !PT ;  /* 0x00000030502d7812 */ /* 0x040fe400078efcff */
[----:B------:R-:W-:Y:S01]  /*0c40*/  LOP3.LUT R44, R80, 0x38, RZ, 0xfc, !PT ;  /* 0x00000038502c7812 */ /* 0x000fe200078efcff */
[----:B------:R-:W-:Y:S01]  /*0c50*/  IMAD.MOV R2, RZ, RZ, -R2 ;  /* 0x000000ffff027224 */ /* 0x000fe200078e0a02 */
[----:B------:R-:W-:Y:S01]  /*0c60*/  IABS R33, R38 ;  /* 0x0000002600217213 */ /* 0x000fe20000000000 */
[----:B------:R-:W-:Y:S01]  /*0c70*/  IMAD.HI.U32 R5, R81, R31, RZ ;  /* 0x0000001f51057227 */ /* 0x000fe200078e00ff */
[----:B------:R-:W-:-:S02]  /*0c80*/  IABS R39, R48 ;  /* 0x0000003000277213 */ /* 0x000fc40000000000 */
[----:B------:R-:W-:Y:S01]  /*0c90*/  ISETP.GE.AND P1, PT, R3, RZ, PT ;  /* 0x000000ff0300720c */ /* 0x000fe20003f26270 */
[----:B------:R-:W-:Y:S01]  /*0ca0*/  @!P0 IMAD.IADD R0, R0, 0x1, -R11 ;  /* 0x0000000100008824 */ /* 0x000fe200078e0a0b */
[----:B------:R-:W-:Y:S01]  /*0cb0*/  IABS R41, R45 ;  /* 0x0000002d00297213 */ /* 0x000fe20000000000 */
[----:B------:R-:W-:Y:S01]  /*0cc0*/  IMAD.HI.U32 R6, R81, R47, RZ ;  /* 0x0000002f51067227 */ /* 0x000fe200078e00ff */
[----:B------:R-:W-:Y:S02]  /*0cd0*/  IABS R43, R44 ;  /* 0x0000002c002b7213 */ /* 0x000fe40000000000 */
[----:B------:R-:W-:Y:S01]  /*0ce0*/  ISETP.GT.U32.AND P0, PT, R11, R0, PT ;  /* 0x000000000b00720c */ /* 0x000fe20003f04070 */
[----:B------:R-:W-:Y:S02]  /*0cf0*/  IMAD.MOV R4, RZ, RZ, -R4 ;  /* 0x000000ffff047224 */ /* 0x000fe400078e0a04 */
[----:B------:R-:W-:Y:S02]  /*0d00*/  IMAD R29, R84, R2, R29 ;  /* 0x00000002541d7224 */ /* 0x000fe400078e021d */
[----:B------:R-:W-:-:S02]  /*0d10*/  IMAD.MOV R5, RZ, RZ, -R5 ;  /* 0x000000ffff057224 */ /* 0x000fc400078e0a05 */
[----:B------:R-:W-:Y:S02]  /*0d20*/  IMAD.MOV R6, RZ, RZ, -R6 ;  /* 0x000000ffff067224 */ /* 0x000fe400078e0a06 */
[----:B------:R-:W-:-:S04]  /*0d30*/  IMAD.HI.U32 R2, R81, R35, RZ ;  /* 0x0000002351027227 */ /* 0x000fc800078e00ff */
[----:B------:R-:W-:Y:S01]  /*0d40*/  @!P0 IMAD.IADD R0, R0, 0x1, -R11 ;  /* 0x0000000100008824 */ /* 0x000fe200078e0a0b */
[----:B------:R-:W-:Y:S01]  /*0d50*/  ISETP.NE.AND P0, PT, R78, RZ, PT ;  /* 0x000000ff4e00720c */ /* 0x000fe20003f05270 */
[C---:B------:R-:W-:Y:S02]  /*0d60*/  IMAD R46, R84.reuse, R7, R46 ;  /* 0x00000007542e7224 */ /* 0x040fe400078e022e */
[----:B------:R-:W-:Y:S02]  /*0d70*/  IMAD R49, R84, R4, R49 ;  /* 0x0000000454317224 */ /* 0x000fe400078e0231 */
[----:B------:R-:W-:Y:S01]  /*0d80*/  IMAD.MOV.U32 R77, RZ, RZ, R0 ;  /* 0x000000ffff4d7224 */ /* 0x000fe200078e0000 */
[----:B------:R-:W-:Y:S01]  /*0d90*/  SHF.R.U32.HI R0, RZ, 0x6, R37 ;  /* 0x00000006ff007819 */ /* 0x000fe20000011625 */
[----:B------:R-:W-:-:S03]  /*0da0*/  IMAD.HI.U32 R7, R81, R33, RZ ;  /* 0x0000002151077227 */ /* 0x000fc600078e00ff */
[----:B------:R-:W-:Y:S01]  /*0db0*/  SGXT.U32 R0, R0, 0x1 ;  /* 0x000000010000781a */ /* 0x000fe20000000000 */
[C---:B------:R-:W-:Y:S02]  /*0dc0*/  IMAD R31, R84.reuse, R5, R31 ;  /* 0x00000005541f7224 */ /* 0x040fe400078e021f */
[----:B------:R-:W-:Y:S02]  /*0dd0*/  IMAD R47, R84, R6, R47 ;  /* 0x00000006542f7224 */ /* 0x000fe400078e022f */
[----:B------:R-:W-:-:S04]  /*0de0*/  IMAD.HI.U32 R4, R81, R39, RZ ;  /* 0x0000002751047227 */ /* 0x000fc800078e00ff */
[----:B------:R-:W-:Y:S02]  /*0df0*/  IMAD.MOV R2, RZ, RZ, -R2 ;  /* 0x000000ffff027224 */ /* 0x000fe400078e0a02 */
[----:B------:R-:W-:-:S04]  /*0e00*/  IMAD.HI.U32 R5, R81, R41, RZ ;  /* 0x0000002951057227 */ /* 0x000fc800078e00ff */
[----:B------:R-:W-:-:S04]  /*0e10*/  IMAD.HI.U32 R6, R81, R43, RZ ;  /* 0x0000002b51067227 */ /* 0x000fc800078e00ff */
[----:B------:R-:W-:Y:S02]  /*0e20*/  IMAD.MOV R7, RZ, RZ, -R7 ;  /* 0x000000ffff077224 */ /* 0x000fe400078e0a07 */
[----:B------:R-:W-:Y:S02]  /*0e30*/  IMAD.MOV R4, RZ, RZ, -R4 ;  /* 0x000000ffff047224 */ /* 0x000fe400078e0a04 */
[C---:B------:R-:W-:Y:S01]  /*0e40*/  IMAD R35, R84.reuse, R2, R35 ;  /* 0x0000000254237224 */ /* 0x040fe200078e0223 */
[----:B------:R-:W-:Y:S01]  /*0e50*/  LOP3.LUT R2, R37, 0x7f, RZ, 0xc0, !PT ;  /* 0x0000007f25027812 */ /* 0x000fe200078ec0ff */
[----:B------:R-:W-:Y:S02]  /*0e60*/  IMAD.MOV R5, RZ, RZ, -R5 ;  /* 0x000000ffff057224 */ /* 0x000fe400078e0a05 */
[----:B------:R-:W-:Y:S02]  /*0e70*/  IMAD.MOV R6, RZ, RZ, -R6 ;  /* 0x000000ffff067224 */ /* 0x000fe400078e0a06 */
[----:B------:R-:W-:-:S02]  /*0e80*/  IMAD R33, R84, R7, R33 ;  /* 0x0000000754217224 */ /* 0x000fc400078e0221 */
[C---:B------:R-:W-:Y:S02]  /*0e90*/  IMAD R39, R84.reuse, R4, R39 ;  /* 0x0000000454277224 */ /* 0x040fe400078e0227 */
[----:B------:R-:W-:Y:S01]  /*0ea0*/  @!P1 IMAD.MOV R77, RZ, RZ, -R77 ;  /* 0x000000ffff4d9224 */ /* 0x000fe200078e0a4d */
[----:B------:R-:W-:Y:S01]  /*0eb0*/  @!P0 LOP3.LUT R77, RZ, R78, RZ, 0x33, !PT ;  /* 0x0000004eff4d8212 */ /* 0x000fe200078e33ff */
[----:B------:R-:W-:Y:S01]  /*0ec0*/  IMAD R41, R84, R5, R41 ;  /* 0x0000000554297224 */ /* 0x000fe200078e0229 */
[----:B------:R-:W-:Y:S01]  /*0ed0*/  ISETP.NE.U32.AND P1, PT, R2, RZ, PT ;  /* 0x000000ff0200720c */ /* 0x000fe20003f25070 */
[----:B------:R-:W-:Y:S02]  /*0ee0*/  IMAD R43, R84, R6, R43 ;  /* 0x00000006542b7224 */ /* 0x000fe400078e022b */
[----:B---3--:R-:W-:Y:S02]  /*0ef0*/  IMAD.U32 R7, RZ, RZ, UR14 ;  /* 0x0000000eff077e24 */ /* 0x008fe4000f8e00ff */
[----:B------:R-:W-:-:S02]  /*0f00*/  IMAD.U32 R9, RZ, RZ, UR14 ;  /* 0x0000000eff097e24 */ /* 0x000fc4000f8e00ff */
[----:B------:R-:W-:Y:S02]  /*0f10*/  IMAD.U32 R11, RZ, RZ, UR14 ;  /* 0x0000000eff0b7e24 */ /* 0x000fe4000f8e00ff */
[----:B------:R-:W-:Y:S02]  /*0f20*/  IMAD.U32 R13, RZ, RZ, UR14 ;  /* 0x0000000eff0d7e24 */ /* 0x000fe4000f8e00ff */
[----:B-----5:R-:W-:Y:S02]  /*0f30*/  VIADD R4, R93, 0x1f ;  /* 0x0000001f5d047836 */ /* 0x020fe40000000000 */
[----:B------:R-:W-:Y:S01]  /*0f40*/  IMAD R8, R0, UR14, RZ ;  /* 0x0000000e00087c24 */ /* 0x000fe2000f8e02ff */
[----:B------:R-:W-:Y:S06]  /*0f50*/  BRA.U UP0, `(.L_x_5) ;  /* 0x0000000100187547 */ /* 0x000fec000b800000 */
[----:B------:R-:W-:Y:S01]  /*0f60*/  ELECT P0, URZ, PT ;  /* 0x0000000000ff782f */ /* 0x000fe20003800000 */
[----:B------:R-:W-:Y:S01]  /*0f70*/  IMAD.MOV.U32 R5, RZ, RZ, 0x1 ;  /* 0x00000001ff057424 */ /* 0x000fe200078e00ff */
[----:B------:R-:W-:Y:S01]  /*0f80*/  UMOV UR4, 0x40 ;  /* 0x0000004000047882 */ /* 0x000fe20000000000 */
[----:B------:R-:W-:Y:S01]  /*0f90*/  UVIRTCOUNT.DEALLOC.SMPOOL 0x80 ;  /* 0x000000800000784c */ /* 0x000fe20000000000 */
[----:B------:R-:W-:-:S09]  /*0fa0*/  ULEA UR4, UR5, UR4, 0x18 ;  /* 0x0000000405047291 */ /* 0x000fd2000f8ec0ff */
[----:B------:R0:W-:Y:S03]  /*0fb0*/  @P0 STS.U8 [UR4], R5 ;  /* 0x00000005ff000988 */ /* 0x0001e60008000004 */
.L_x_5:
[----:B------:R-:W-:Y:S01]  /*0fc0*/  UIADD3 UR12, UPT, UPT, UR19, UR12, URZ ;  /* 0x0000000c130c7290 */ /* 0x000fe2000fffe0ff */
[----:B------:R-:W-:Y:S01]  /*0fd0*/  IMAD R77, R77, UR7, RZ ;  /* 0x000000074d4d7c24 */ /* 0x000fe2000f8e02ff */
[----:B------:R-:W-:Y:S01]  /*0fe0*/  VOTEU.ALL UP1, P1 ;  /* 0x0000000000ff7886 */ /* 0x000fe20000820000 */
[----:B------:R-:W-:Y:S01]  /*0ff0*/  UMOV UR13, UR10 ;  /* 0x0000000a000d7c82 */ /* 0x000fe20008000000 */
[----:B------:R-:W-:Y:S01]  /*1000*/  VOTEU.ALL UP2, P1 ;  /* 0x0000000000ff7886 */ /* 0x000fe20000840000 */
[----:B------:R-:W-:Y:S01]  /*1010*/  ISETP.GT.AND P0, PT, R4, 0x1f, PT ;  /* 0x0000001f0400780c */ /* 0x000fe20003f04270 */
[----:B------:R-:W-:Y:S01]  /*1020*/  IMAD R20, R7, 0x2, R8 ;  /* 0x0000000207147824 */ /* 0x000fe200078e0208 */
[----:B------:R-:W-:-:S04]  /*1030*/  @!UP1 UIADD3 UR4, UPT, UPT, -UR6, 0x100000, URZ ;  /* 0x0010000006049890 */ /* 0x000fc8000fffe1ff */
[----:B------:R-:W-:Y:S02]  /*1040*/  @!UP1 USHF.L.U32 UR5, UR4, 0xb, URZ ;  /* 0x0000000b04059899 */ /* 0x000fe400080006ff */
[----:B------:R-:W-:Y:S01]  /*1050*/  @!UP1 USHF.L.U32 UR4, UR4, 0x1, URZ ;  /* 0x0000000104049899 */ /* 0x000fe200080006ff */
[----:B------:R-:W-:Y:S01]  /*1060*/  STTM.16dp32bit_t0_t15.x32 tmem[UR12], RZ ;  /* 0x000000ff000079ed */ /* 0x000fe20008a8000c */
[----:B------:R-:W-:Y:S01]  /*1070*/  STTM.16dp32bit_t16_t31.x32 tmem[UR12+0x20], RZ ;  /* 0x000020ff000079ed */ /* 0x000fe20008aa000c */
[----:B------:R-:W1:Y:S02]  /*1080*/  FENCE.VIEW.ASYNC.T ;  /* 0x00000000000073c6 */ /* 0x000e640000000200 */
[----:B-1----:R-:W-:Y:S01]  /*1090*/  BAR.SYNC.DEFER_BLOCKING 0x0 ;  /* 0x0000000000007b1d */ /* 0x002fe20000010000 */
[----:B------:R-:W-:Y:S01]  /*10a0*/  IADD3 R69, P3, PT, R77, UR24, RZ ;  /* 0x000000184d457c10 */ /* 0x000fe2000ff7e0ff */
[----:B------:R-:W-:Y:S01]  /*10b0*/  IMAD R52, R9, 0x2, R20 ;  /* 0x0000000209347824 */ /* 0x000fe200078e0214 */
[----:B------:R-:W-:-:S02]  /*10c0*/  ISETP.LT.AND P2, PT, R0, R93, P0 ;  /* 0x0000005d0000720c */ /* 0x000fc40000741270 */
[----:B------:R-:W-:Y:S01]  /*10d0*/  LEA.HI.X.SX32 R77, R77, UR25, 0x1, P3 ;  /* 0x000000194d4d7c11 */ /* 0x000fe200098f0eff */
[----:B------:R-:W-:Y:S01]  /*10e0*/  IMAD R82, R11, 0x2, R52 ;  /* 0x000000020b527824 */ /* 0x000fe200078e0234 */
[----:B------:R-:W-:-:S04]  /*10f0*/  IADD3 R6, P3, PT, R8, R69, RZ ;  /* 0x0000004508067210 */ /* 0x000fc80007f7e0ff */
[----:B------:R-:W-:Y:S01]  /*1100*/  LEA.HI.X.SX32 R7, R8, R77, 0x1, P3 ;  /* 0x0000004d08077211 */ /* 0x000fe200018f0eff */
[----:B------:R-:W1:Y:S02]  /*1110*/  FENCE.VIEW.ASYNC.S ;  /* 0x00000000000073c6 */ /* 0x000e640000000000 */
[----:B-1----:R1:W2:Y:S02]  /*1120*/  @!UP2 SYNCS.EXCH.64 URZ, [UR13], UR4 ;  /* 0x000000040dffa5b2 */ /* 0x0022a40008000100 */
[----:B--2---:R-:W-:Y:S01]  /*1130*/  BAR.SYNC.DEFER_BLOCKING 0x0 ;  /* 0x0000000000007b1d */ /* 0x004fe20000010000 */
[----:B------:R-:W-:Y:S02]  /*1140*/  IMAD.U32 R9, RZ, RZ, UR14 ;  /* 0x0000000eff097e24 */ /* 0x000fe4000f8e00ff */
[----:B------:R-:W-:Y:S02]  /*1150*/  IMAD R10, R13, 0x2, R82 ;  /* 0x000000020d0a7824 */ /* 0x000fe400078e0252 */
[----:B------:R-:W-:-:S02]  /*1160*/  IMAD.U32 R11, RZ, RZ, UR14 ;  /* 0x0000000eff0b7e24 */ /* 0x000fc4000f8e00ff */
[----:B------:R-:W-:Y:S01]  /*1170*/  IMAD R22, R9, 0x2, R10 ;  /* 0x0000000209167824 */ /* 0x000fe200078e020a */
[----:B------:R-:W-:-:S03]  /*1180*/  IADD3 R8, P3, PT, R10, R69, RZ ;  /* 0x000000450a087210 */ /* 0x000fc60007f7e0ff */
[----:B------:R-:W-:Y:S01]  /*1190*/  IMAD R54, R11, 0x2, R22 ;  /* 0x000000020b367824 */ /* 0x000fe200078e0216 */
[----:B0-----:R-:W-:Y:S02]  /*11a0*/  LOP3.LUT R5, R0, 0x8, RZ, 0xfc, !PT ;  /* 0x0000000800057812 */ /* 0x001fe400078efcff */
[C---:B------:R-:W-:Y:S01]  /*11b0*/  ISETP.GT.U32.AND P6, PT, R84.reuse, R46, PT ;  /* 0x0000002e5400720c */ /* 0x040fe20003fc4070 */
[----:B------:R-:W-:Y:S01]  /*11c0*/  IMAD.U32 R15, RZ, RZ, UR14 ;  /* 0x0000000eff0f7e24 */ /* 0x000fe2000f8e00ff */
[----:B------:R-:W-:Y:S01]  /*11d0*/  PRMT R117, RZ, 0x7610, R117 ;  /* 0x00007610ff757816 */ /* 0x000fe20000000075 */
[----:B------:R-:W-:Y:S01]  /*11e0*/  IMAD.U32 R17, RZ, RZ, UR14 ;  /* 0x0000000eff117e24 */ /* 0x000fe2000f8e00ff */
[C---:B------:R-:W-:Y:S01]  /*11f0*/  ISETP.GT.U32.AND P4, PT, R84.reuse, R29, PT ;  /* 0x0000001d5400720c */ /* 0x040fe20003f84070 */
[----:B-1----:R-:W0:Y:S01]  /*1200*/  LDCU UR4, c[0x0][0x3b0] ;  /* 0x00007600ff0477ac */ /* 0x002e220008000800 */
[----:B------:R-:W2:Y:S01]  /*1210*/  @P2 LDG.E.U8 R119, desc[UR20][R6.64] ;  /* 0x0000001406772981 */ /* 0x000ea2000c1e1100 */
[----:B------:R-:W-:Y:S01]  /*1220*/  ISETP.GT.U32.AND P2, PT, R84, R27, PT ;  /* 0x0000001b5400720c */ /* 0x000fe20003f44070 */
[----:B------:R-:W-:Y:S01]  /*1230*/  IMAD R14, R9, 0x4, R54 ;  /* 0x00000004090e7824 */ /* 0x000fe200078e0236 */
[----:B------:R-:W-:-:S02]  /*1240*/  LEA.HI.X.SX32 R9, R10, R77, 0x1, P3 ;  /* 0x0000004d0a097211 */ /* 0x000fc400018f0eff */
[----:B------:R-:W-:Y:S02]  /*1250*/  ISETP.GT.U32.AND P3, PT, R84, R49, PT ;  /* 0x000000315400720c */ /* 0x000fe40003f64070 */
[----:B------:R-:W-:-:S07]  /*1260*/  ISETP.LT.AND P5, PT, R5, R93, P0 ;  /* 0x0000005d0500720c */ /* 0x000fce00007a1270 */
[----:B------:R-:W-:Y:S01]  /*1270*/  @!P2 IMAD.IADD R27, R27, 0x1, -R84 ;  /* 0x000000011b1ba824 */ /* 0x000fe200078e0a54 */
[----:B------:R-:W-:Y:S01]  /*1280*/  ISETP.GT.U32.AND P2, PT, R84, R31, PT ;  /* 0x0000001f5400720c */ /* 0x000fe20003f44070 */
[----:B------:R-:W-:Y:S02]  /*1290*/  IMAD.U32 R13, RZ, RZ, UR14 ;  /* 0x0000000eff0d7e24 */ /* 0x000fe4000f8e00ff */
[----:B------:R-:W-:Y:S02]  /*12a0*/  IMAD R26, R11, 0x2, R14 ;  /* 0x000000020b1a7824 */ /* 0x000fe400078e020e */
[----:B------:R-:W-:Y:S01]  /*12b0*/  @!P3 IMAD.IADD R49, R49, 0x1, -R84 ;  /* 0x000000013131b824 */ /* 0x000fe200078e0a54 */
[----:B------:R-:W-:Y:S01]  /*12c0*/  IADD3 R12, P3, PT, R14, R69, RZ ;  /* 0x000000450e0c7210 */ /* 0x000fe20007f7e0ff */
[----:B------:R-:W-:Y:S01]  /*12d0*/  IMAD R64, R13, 0x2, R26 ;  /* 0x000000020d407824 */ /* 0x000fe200078e021a */
[----:B------:R-:W3:Y:S01]  /*12e0*/  @P5 LDG.E.U8 R117, desc[UR20][R8.64] ;  /* 0x0000001408755981 */ /* 0x000ee2000c1e1100 */
[----:B------:R-:W-:Y:S01]  /*12f0*/  LOP3.LUT R10, R0, 0x10, RZ, 0xfc, !PT ;  /* 0x00000010000a7812 */ /* 0x000fe200078efcff */
[----:B------:R-:W-:Y:S01]  /*1300*/  @!P6 IMAD.IADD R46, R46, 0x1, -R84 ;  /* 0x000000012e2ee824 */ /* 0x000fe200078e0a54 */
[----:B------:R-:W-:Y:S01]  /*1310*/  LEA.HI.X.SX32 R13, R14, R77, 0x1, P3 ;  /* 0x0000004d0e0d7211 */ /* 0x000fe200018f0eff */
[----:B------:R-:W-:Y:S01]  /*1320*/  IMAD R78, R15, 0x2, R64 ;  /* 0x000000020f4e7824 */ /* 0x000fe200078e0240 */
[C---:B------:R-:W-:Y:S01]  /*1330*/  ISETP.GT.U32.AND P3, PT, R84.reuse, R39, PT ;  /* 0x000000275400720c */ /* 0x040fe20003f64070 */
[----:B------:R-:W-:Y:S01]  /*1340*/  @!P2 IMAD.IADD R31, R31, 0x1, -R84 ;  /* 0x000000011f1fa824 */ /* 0x000fe200078e0a54 */
[C---:B------:R-:W-:Y:S01]  /*1350*/  ISETP.GT.U32.AND P2, PT, R84.reuse, R35, PT ;  /* 0x000000235400720c */ /* 0x040fe20003f44070 */
[----:B------:R-:W-:Y:S01]  /*1360*/  IMAD R28, R17, 0x2, R78 ;  /* 0x00000002111c7824 */ /* 0x000fe200078e024e */
[----:B------:R-:W-:Y:S01]  /*1370*/  ISETP.GT.U32.AND P5, PT, R84, R47, PT ;  /* 0x0000002f5400720c */ /* 0x000fe20003fa4070 */
[----:B------:R-:W-:Y:S01]  /*1380*/  @!P4 IMAD.IADD R29, R29, 0x1, -R84 ;  /* 0x000000011d1dc824 */ /* 0x000fe200078e0a54 */
[----:B------:R-:W-:-:S02]  /*1390*/  ISETP.LT.AND P6, PT, R10, R93, P0 ;  /* 0x0000005d0a00720c */ /* 0x000fc400007c1270 */
[----:B------:R-:W-:Y:S02]  /*13a0*/  LOP3.LUT R11, R0, 0x18, RZ, 0xfc, !PT ;  /* 0x00000018000b7812 */ /* 0x000fe400078efcff */
[----:B------:R-:W-:Y:S02]  /*13b0*/  ISETP.GT.U32.AND P4, PT, R84, R33, PT ;  /* 0x000000215400720c */ /* 0x000fe40003f84070 */
[----:B------:R-:W-:-:S03]  /*13c0*/  PRMT R123, RZ, 0x7610, R123 ;  /* 0x00007610ff7b7816 */ /* 0x000fc6000000007b */
[--C-:B------:R-:W-:Y:S01]  /*13d0*/  @!P2 IMAD.IADD R35, R35, 0x1, -R84.reuse ;  /* 0x000000012323a824 */ /* 0x100fe200078e0a54 */
[----:B------:R-:W-:Y:S01]  /*13e0*/  IADD3 R14, P2, PT, R28, R69, RZ ;  /* 0x000000451c0e7210 */ /* 0x000fe20007f5e0ff */
[--C-:B------:R-:W-:Y:S01]  /*13f0*/  @!P3 IMAD.IADD R39, R39, 0x1, -R84.reuse ;  /* 0x000000012727b824 */ /* 0x100fe200078e0a54 */
[----:B------:R-:W-:Y:S01]  /*1400*/  ISETP.GT.U32.AND P3, PT, R84, R43, PT ;  /* 0x0000002b5400720c */ /* 0x000fe20003f64070 */
[--C-:B------:R-:W-:Y:S01]  /*1410*/  @!P5 IMAD.IADD R47, R47, 0x1, -R84.reuse ;  /* 0x000000012f2fd824 */ /* 0x100fe200078e0a54 */
[----:B------:R-:W-:Y:S01]  /*1420*/  LEA.HI.X.SX32 R15, R28, R77, 0x1, P2 ;  /* 0x0000004d1c0f7211 */ /* 0x000fe200010f0eff */
[----:B------:R-:W4:Y:S01]  /*1430*/  @P6 LDG.E.U8 R123, desc[UR20][R12.64] ;  /* 0x000000140c7b6981 */ /* 0x000f22000c1e1100 */
[C---:B------:R-:W-:Y:S01]  /*1440*/  ISETP.GT.U32.AND P2, PT, R84.reuse, R46, PT ;  /* 0x0000002e5400720c */ /* 0x040fe20003f44070 */
[----:B------:R-:W-:Y:S01]  /*1450*/  @!P4 IMAD.IADD R33, R33, 0x1, -R84 ;  /* 0x000000012121c824 */ /* 0x000fe200078e0a54 */
[----:B------:R-:W-:Y:S02]  /*1460*/  ISETP.LT.AND P5, PT, R11, R93, P0 ;  /* 0x0000005d0b00720c */ /* 0x000fe400007a1270 */
[----:B------:R-:W-:-:S02]  /*1470*/  ISETP.GT.U32.AND P6, PT, R84, R41, PT ;  /* 0x000000295400720c */ /* 0x000fc40003fc4070 */
[----:B------:R-:W-:Y:S02]  /*1480*/  PRMT R121, RZ, 0x7610, R121 ;  /* 0x00007610ff797816 */ /* 0x000fe40000000079 */
[----:B------:R-:W-:Y:S01]  /*1490*/  ISETP.GT.U32.AND P4, PT, R84, R27, PT ;  /* 0x0000001b5400720c */ /* 0x000fe20003f84070 */
[--C-:B------:R-:W-:Y:S01]  /*14a0*/  @!P3 IMAD.IADD R43, R43, 0x1, -R84.reuse ;  /* 0x000000012b2bb824 */ /* 0x100fe200078e0a54 */
[----:B------:R-:W-:Y:S02]  /*14b0*/  IADD3 R18, P3, PT, R20, R69, RZ ;  /* 0x0000004514127210 */ /* 0x000fe40007f7e0ff */
[----:B------:R-:W-:Y:S01]  /*14c0*/  LOP3.LUT R16, R0, 0x2, RZ, 0xfc, !PT ;  /* 0x0000000200107812 */ /* 0x000fe200078efcff */
[--C-:B------:R-:W-:Y:S01]  /*14d0*/  @!P2 IMAD.IADD R46, R46, 0x1, -R84.reuse ;  /* 0x000000012e2ea824 */ /* 0x100fe200078e0a54 */
[C---:B------:R-:W-:Y:S01]  /*14e0*/  ISETP.GT.U32.AND P2, PT, R84.reuse, R31, PT ;  /* 0x0000001f5400720c */ /* 0x040fe20003f44070 */
[----:B------:R-:W5:Y:S01]  /*14f0*/  @P5 LDG.E.U8 R121, desc[UR20][R14.64] ;  /* 0x000000140e795981 */ /* 0x000f62000c1e1100 */
[----:B------:R-:W-:Y:S01]  /*1500*/  ISETP.GT.U32.AND P5, PT, R84, R29, PT ;  /* 0x0000001d5400720c */ /* 0x000fe20003fa4070 */
[----:B------:R-:W-:Y:S01]  /*1510*/  @!P6 IMAD.IADD R41, R41, 0x1, -R84 ;  /* 0x000000012929e824 */ /* 0x000fe200078e0a54 */
[----:B------:R-:W-:-:S02]  /*1520*/  LEA.HI.X.SX32 R19, R20, R77, 0x1, P3 ;  /* 0x0000004d14137211 */ /* 0x000fc400018f0eff */
[----:B------:R-:W-:Y:S01]  /*1530*/  ISETP.GT.U32.AND P3, PT, R84, R47, PT ;  /* 0x0000002f5400720c */ /* 0x000fe20003f64070 */
[--C-:B------:R-:W-:Y:S01]  /*1540*/  @!P4 IMAD.IADD R27, R27, 0x1, -R84.reuse ;  /* 0x000000011b1bc824 */ /* 0x100fe200078e0a54 */
[----:B------:R-:W-:Y:S02]  /*1550*/  ISETP.LT.AND P6, PT, R16, R93, P0 ;  /* 0x0000005d1000720c */ /* 0x000fe400007c1270 */
[----:B------:R-:W-:Y:S02]  /*1560*/  LOP3.LUT R17, R0, 0xa, RZ, 0xfc, !PT ;  /* 0x0000000a00117812 */ /* 0x000fe400078efcff */
[----:B------:R-:W-:Y:S01]  /*1570*/  ISETP.GT.U32.AND P4, PT, R84, R49, PT ;  /* 0x000000315400720c */ /* 0x000fe20003f84070 */
[----:B------:R-:W-:Y:S01]  /*1580*/  @!P2 IMAD.IADD R31, R31, 0x1, -R84 ;  /* 0x000000011f1fa824 */ /* 0x000fe200078e0a54 */
[C---:B------:R-:W-:Y:S02]  /*1590*/  IADD3 R20, P2, PT, R22.reuse, R69, RZ ;  /* 0x0000004516147210 */ /* 0x040fe40007f5e0ff */
[----:B------:R-:W-:Y:S01]  /*15a0*/  PRMT R110, RZ, 0x7610, R110 ;  /* 0x00007610ff6e7816 */ /* 0x000fe2000000006e */
[--C-:B------:R-:W-:Y:S01]  /*15b0*/  @!P5 IMAD.IADD R29, R29, 0x1, -R84.reuse ;  /* 0x000000011d1dd824 */ /* 0x100fe200078e0a54 */
[----:B------:R-:W-:Y:S01]  /*15c0*/  ISETP.LT.AND P5, PT, R17, R93, P0 ;  /* 0x0000005d1100720c */ /* 0x000fe200007a1270 */
[----:B------:R-:W-:Y:S01]  /*15d0*/  @!P3 IMAD.IADD R47, R47, 0x1, -R84 ;  /* 0x000000012f2fb824 */ /* 0x000fe200078e0a54 */
[----:B------:R-:W-:-:S02]  /*15e0*/  LEA.HI.X.SX32 R21, R22, R77, 0x1, P2 ;  /* 0x0000004d16157211 */ /* 0x000fc400010f0eff */
[C---:B------:R-:W-:Y:S01]  /*15f0*/  ISETP.GT.U32.AND P2, PT, R84.reuse, R41, PT ;  /* 0x000000295400720c */ /* 0x040fe20003f44070 */
[----:B------:R-:W2:Y:S01]  /*1600*/  @P6 LDG.E.U8 R110, desc[UR20][R18.64] ;  /* 0x00000014126e6981 */ /* 0x000ea2000c1e1100 */
[C---:B------:R-:W-:Y:S01]  /*1610*/  ISETP.GT.U32.AND P3, PT, R84.reuse, R39, PT ;  /* 0x000000275400720c */ /* 0x040fe20003f64070 */
[----:B------:R-:W-:Y:S01]  /*1620*/  @!P4 IMAD.IADD R49, R49, 0x1, -R84 ;  /* 0x000000013131c824 */ /* 0x000fe200078e0a54 */
[----:B------:R-:W-:Y:S02]  /*1630*/  ISETP.GT.U32.AND P6, PT, R84, R33, PT ;  /* 0x000000215400720c */ /* 0x000fe40003fc4070 */
[----:B------:R-:W-:Y:S02]  /*1640*/  PRMT R112, RZ, 0x7610, R112 ;  /* 0x00007610ff707816 */ /* 0x000fe40000000070 */
[----:B------:R-:W-:Y:S02]  /*1650*/  LOP3.LUT R22, R0, 0x12, RZ, 0xfc, !PT ;  /* 0x0000001200167812 */ /* 0x000fe400078efcff */
[----:B------:R-:W-:-:S02]  /*1660*/  ISETP.GT.U32.AND P4, PT, R84, R35, PT ;  /* 0x000000235400720c */ /* 0x000fc40003f84070 */
[----:B------:R-:W2:Y:S01]  /*1670*/  @P5 LDG.E.U8 R112, desc[UR20][R20.64] ;  /* 0x0000001414705981 */ /* 0x000ea2000c1e1100 */
[----:B------:R-:W-:Y:S01]  /*1680*/  ISETP.LT.AND P5, PT, R22, R93, P0 ;  /* 0x0000005d1600720c */ /* 0x000fe200007a1270 */
[--C-:B------:R-:W-:Y:S01]  /*1690*/  @!P2 IMAD.IADD R41, R41, 0x1, -R84.reuse ;  /* 0x000000012929a824 */ /* 0x100fe200078e0a54 */
[----:B------:R-:W-:Y:S01]  /*16a0*/  ISETP.GE.AND P2, PT, R30, RZ, PT ;  /* 0x000000ff1e00720c */ /* 0x000fe20003f46270 */
[--C-:B------:R-:W-:Y:S01]  /*16b0*/  @!P3 IMAD.IADD R39, R39, 0x1, -R84.reuse ;  /* 0x000000012727b824 */ /* 0x100fe200078e0a54 */
[----:B------:R-:W-:Y:S01]  /*16c0*/  ISETP.GE.AND P3, PT, R80, RZ, PT ;  /* 0x000000ff5000720c */ /* 0x000fe20003f66270 */
[----:B------:R-:W-:Y:S01]  /*16d0*/  @!P6 IMAD.IADD R33, R33, 0x1, -R84 ;  /* 0x000000012121e824 */ /* 0x000fe200078e0a54 */
[C---:B------:R-:W-:Y:S02]  /*16e0*/  IADD3 R24, P6, PT, R26.reuse, R69, RZ ;  /* 0x000000451a187210 */ /* 0x040fe40007fde0ff */
[----:B------:R-:W-:Y:S02]  /*16f0*/  PRMT R114, RZ, 0x7610, R114 ;  /* 0x00007610ff727816 */ /* 0x000fe40000000072 */
[----:B------:R-:W-:Y:S01]  /*1700*/  LEA.HI.X.SX32 R25, R26, R77, 0x1, P6 ;  /* 0x0000004d1a197211 */ /* 0x000fe200030f0eff */
[----:B------:R-:W-:Y:S01]  /*1710*/  @!P4 IMAD.IADD R35, R35, 0x1, -R84 ;  /* 0x000000012323c824 */ /* 0x000fe200078e0a54 */
[----:B------:R-:W-:-:S02]  /*1720*/  ISETP.GT.U32.AND P4, PT, R84, R43, PT ;  /* 0x0000002b5400720c */ /* 0x000fc40003f84070 */
[----:B------:R-:W-:Y:S01]  /*1730*/  LOP3.LUT R23, R37, 0x1f, RZ, 0xc0, !PT ;  /* 0x0000001f25177812 */ /* 0x000fe200078ec0ff */
[----:B------:R-:W2:Y:S01]  /*1740*/  @P5 LDG.E.U8 R114, desc[UR20][R24.64] ;  /* 0x0000001418725981 */ /* 0x000ea2000c1e1100 */
[----:B------:R-:W-:Y:S01]  /*1750*/  ISETP.GE.AND P5, PT, R42, RZ, PT ;  /* 0x000000ff2a00720c */ /* 0x000fe20003fa6270 */
[----:B------:R-:W-:Y:S01]  /*1760*/  @!P2 IMAD.MOV R46, RZ, RZ, -R46 ;  /* 0x000000ffff2ea224 */ /* 0x000fe200078e0a2e */
[----:B------:R-:W-:Y:S01]  /*1770*/  ISETP.GE.AND P2, PT, R50, RZ, PT ;  /* 0x000000ff3200720c */ /* 0x000fe20003f46270 */
[----:B------:R-:W-:Y:S01]  /*1780*/  @!P3 IMAD.MOV R27, RZ, RZ, -R27 ;  /* 0x000000ffff1bb224 */ /* 0x000fe200078e0a1b */
[----:B------:R-:W-:Y:S01]  /*1790*/  ISETP.GE.AND P3, PT, R38, RZ, PT ;  /* 0x000000ff2600720c */ /* 0x000fe20003f66270 */
[----:B------:R-:W-:-:S04]  /*17a0*/  IMAD R89, R23, UR15, RZ ;  /* 0x0000000f17597c24 */ /* 0x000fc8000f8e02ff */
[----:B------:R-:W-:Y:S01]  /*17b0*/  @!P4 IMAD.IADD R43, R43, 0x1, -R84 ;  /* 0x000000012b2bc824 */ /* 0x000fe200078e0a54 */
[----:B------:R-:W-:Y:S01]  /*17c0*/  ISETP.GE.AND P4, PT, R40, RZ, PT ;  /* 0x000000ff2800720c */ /* 0x000fe20003f86270 */
[----:B------:R-:W-:Y:S01]  /*17d0*/  IMAD.U32 R51, RZ, RZ, UR14 ;  /* 0x0000000eff337e24 */ /* 0x000fe2000f8e00ff */
[----:B------:R-:W-:Y:S01]  /*17e0*/  IADD3 R88, P6, PT, R89, UR26, RZ ;  /* 0x0000001a59587c10 */ /* 0x000fe2000ffde0ff */
[----:B------:R-:W-:Y:S01]  /*17f0*/  @!P5 IMAD.MOV R29, RZ, RZ, -R29 ;  /* 0x000000ffff1dd224 */ /* 0x000fe200078e0a1d */
[----:B------:R-:W-:Y:S01]  /*1800*/  ISETP.GE.AND P5, PT, R48, RZ, PT ;  /* 0x000000ff3000720c */ /* 0x000fe20003fa6270 */
[----:B------:R-:W-:Y:S01]  /*1810*/  @!P2 IMAD.MOV R35, RZ, RZ, -R35 ;  /* 0x000000ffff23a224 */ /* 0x000fe200078e0a23 */
[----:B------:R-:W-:Y:S01]  /*1820*/  ISETP.NE.AND P2, PT, R79, RZ, PT ;  /* 0x000000ff4f00720c */ /* 0x000fe20003f45270 */
[----:B------:R-:W-:Y:S01]  /*1830*/  @!P3 IMAD.MOV R33, RZ, RZ, -R33 ;  /* 0x000000ffff21b224 */ /* 0x000fe200078e0a21 */
[----:B------:R-:W-:Y:S02]  /*1840*/  ISETP.GE.AND P3, PT, R44, RZ, PT ;  /* 0x000000ff2c00720c */ /* 0x000fe40003f66270 */
[----:B------:R-:W-:-:S04]  /*1850*/  LOP3.LUT R79, RZ, R79, RZ, 0x33, !PT ;  /* 0x0000004fff4f7212 */ /* 0x000fc800078e33ff */
[C---:B------:R-:W-:Y:S01]  /*1860*/  SEL R27, R79.reuse, R27, !P2 ;  /* 0x0000001b4f1b7207 */ /* 0x040fe20005000000 */
[----:B------:R-:W-:Y:S01]  /*1870*/  @!P4 IMAD.MOV R31, RZ, RZ, -R31 ;  /* 0x000000ffff1fc224 */ /* 0x000fe200078e0a1f */
[----:B------:R-:W-:Y:S01]  /*1880*/  SEL R29, R79, R29, !P2 ;  /* 0x0000001d4f1d7207 */ /* 0x000fe20005000000 */
[----:B------:R-:W-:Y:S02]  /*1890*/  IMAD R30, R51, 0x2, R28 ;  /* 0x00000002331e7824 */ /* 0x000fe400078e021c */
[----:B------:R-:W-:Y:S02]  /*18a0*/  IMAD.MOV.U32 R48, RZ, RZ, R43 ;  /* 0x000000ffff307224 */ /* 0x000fe400078e002b */
[----:B0-----:R-:W-:Y:S02]  /*18b0*/  IMAD R27, R27, UR4, RZ ;  /* 0x000000041b1b7c24 */ /* 0x001fe4000f8e02ff */
[----:B------:R-:W-:Y:S01]  /*18c0*/  @!P5 IMAD.MOV R39, RZ, RZ, -R39 ;  /* 0x000000ffff27d224 */ /* 0x000fe200078e0a27 */
[----:B------:R-:W-:Y:S01]  /*18d0*/  ISETP.GE.AND P5, PT, R34, RZ, PT ;  /* 0x000000ff2200720c */ /* 0x000fe20003fa6270 */
[----:B------:R-:W-:Y:S01]  /*18e0*/  @!P3 IMAD.MOV R48, RZ, RZ, -R48 ;  /* 0x000000ffff30b224 */ /* 0x000fe200078e0a30 */
[----:B------:R-:W-:-:S02]  /*18f0*/  LEA.HI.X.SX32 R89, R89, UR27, 0x1, P6 ;  /* 0x0000001b59597c11 */ /* 0x000fc4000b0f0eff */
[----:B------:R-:W-:Y:S01]  /*1900*/  ISETP.GE.AND P4, PT, R45, RZ, PT ;  /* 0x000000ff2d00720c */ /* 0x000fe20003f86270 */
[----:B------:R-:W-:Y:S01]  /*1910*/  IMAD.U32 R45, RZ, RZ, UR14 ;  /* 0x0000000eff2d7e24 */ /* 0x000fe2000f8e00ff */
[----:B------:R-:W-:Y:S01]  /*1920*/  SEL R34, R79, R31, !P2 ;  /* 0x0000001f4f227207 */ /* 0x000fe20005000000 */
[----:B------:R-:W-:Y:S01]  /*1930*/  IMAD R31, R29, UR4, RZ ;  /* 0x000000041d1f7c24 */ /* 0x000fe2000f8e02ff */
[----:B------:R-:W-:Y:S02]  /*1940*/  IADD3 R26, P6, PT, R27, R88, RZ ;  /* 0x000000581b1a7210 */ /* 0x000fe40007fde0ff */
[----:B------:R-:W-:Y:S01]  /*1950*/  IADD3 R28, P3, PT, R30, R69, RZ ;  /* 0x000000451e1c7210 */ /* 0x000fe20007f7e0ff */
[----:B------:R-:W-:Y:S01]  /*1960*/  IMAD R66, R45, 0x2, R30 ;  /* 0x000000022d427824 */ /* 0x000fe200078e021e */
[----:B------:R-:W-:Y:S01]  /*1970*/  SEL R38, R79, R33, !P2 ;  /* 0x000000214f267207 */ /* 0x000fe20005000000 */
[----:B------:R-:W-:Y:S01]  /*1980*/  IMAD R33, R34, UR4, RZ ;  /* 0x0000000422217c24 */ /* 0x000fe2000f8e02ff */
[----:B------:R-:W-:-:S02]  /*1990*/  LEA.HI.X.SX32 R27, R27, R89, 0x1, P6 ;  /* 0x000000591b1b7211 */ /* 0x000fc400030f0eff */
[----:B------:R-:W-:Y:S02]  /*19a0*/  LEA.HI.X.SX32 R29, R30, R77, 0x1, P3 ;  /* 0x0000004d1e1d7211 */ /* 0x000fe400018f0eff */
[-C--:B------:R-:W-:Y:S02]  /*19b0*/  IADD3 R30, P6, PT, R31, R88.reuse, RZ ;  /* 0x000000581f1e7210 */ /* 0x080fe40007fde0ff */
[----:B------:R-:W-:Y:S02]  /*19c0*/  ISETP.GE.AND P3, PT, R32, RZ, PT ;  /* 0x000000ff2000720c */ /* 0x000fe40003f66270 */
[----:B------:R-:W-:Y:S01]  /*19d0*/  SEL R34, R79, R35, !P2 ;  /* 0x000000234f227207 */ /* 0x000fe20005000000 */
[----:B------:R-:W-:Y:S01]  /*19e0*/  IMAD R35, R38, UR4, RZ ;  /* 0x0000000426237c24 */ /* 0x000fe2000f8e02ff */
[----:B------:R-:W-:Y:S02]  /*19f0*/  LEA.HI.X.SX32 R31, R31, R89, 0x1, P6 ;  /* 0x000000591f1f7211 */ /* 0x000fe400030f0eff */
[----:B------:R-:W-:Y:S01]  /*1a00*/  IADD3 R32, P6, PT, R33, R88, RZ ;  /* 0x0000005821207210 */ /* 0x000fe20007fde0ff */
[----:B------:R-:W-:Y:S01]  /*1a10*/  @!P4 IMAD.MOV R41, RZ, RZ, -R41 ;  /* 0x000000ffff29c224 */ /* 0x000fe200078e0a29 */
[----:B------:R-:W-:Y:S01]  /*1a20*/  SEL R38, R79, R39, !P2 ;  /* 0x000000274f267207 */ /* 0x000fe20005000000 */
[----:B------:R-:W-:Y:S01]  /*1a30*/  IMAD R39, R34, UR4, RZ ;  /* 0x0000000422277c24 */ /* 0x000fe2000f8e02ff */
[----:B------:R-:W-:-:S02]  /*1a40*/  LEA.HI.X.SX32 R33, R33, R89, 0x1, P6 ;  /* 0x0000005921217211 */ /* 0x000fc400030f0eff */
[-C--:B------:R-:W-:Y:S02]  /*1a50*/  IADD3 R34, P6, PT, R35, R88.reuse, RZ ;  /* 0x0000005823227210 */ /* 0x080fe40007fde0ff */
[----:B------:R-:W-:Y:S01]  /*1a60*/  SEL R45, R79, R41, !P2 ;  /* 0x000000294f2d7207 */ /* 0x000fe20005000000 */
[----:B------:R-:W-:Y:S01]  /*1a70*/  IMAD R41, R38, UR4, RZ ;  /* 0x0000000426297c24 */ /* 0x000fe2000f8e02ff */
[----:B------:R-:W-:Y:S02]  /*1a80*/  LEA.HI.X.SX32 R35, R35, R89, 0x1, P6 ;  /* 0x0000005923237211 */ /* 0x000fe400030f0eff */
[----:B------:R-:W-:Y:S02]  /*1a90*/  IADD3 R38, P6, PT, R39, R88, RZ ;  /* 0x0000005827267210 */ /* 0x000fe40007fde0ff */
[----:B------:R-:W-:Y:S01]  /*1aa0*/  ISETP.LT.AND P4, PT, R23, R93, P0 ;  /* 0x0000005d1700720c */ /* 0x000fe20000781270 */
[----:B------:R-:W-:Y:S01]  /*1ab0*/  IMAD R45, R45, UR4, RZ ;  /* 0x000000042d2d7c24 */ /* 0x000fe2000f8e02ff */
[----:B------:R-:W-:-:S02]  /*1ac0*/  LEA.HI.X.SX32 R39, R39, R89, 0x1, P6 ;  /* 0x0000005927277211 */ /* 0x000fc400030f0eff */
[----:B------:R-:W-:Y:S02]  /*1ad0*/  IADD3 R40, P6, PT, R41, R88, RZ ;  /* 0x0000005829287210 */ /* 0x000fe40007fde0ff */
[----:B------:R-:W-:Y:S01]  /*1ae0*/  SEL R46, R79, R46, !P2 ;  /* 0x0000002e4f2e7207 */ /* 0x000fe20005000000 */
[----:B------:R-:W-:Y:S01]  /*1af0*/  IMAD.MOV.U32 R58, RZ, RZ, R49 ;  /* 0x000000ffff3a7224 */ /* 0x000fe200078e0031 */
[-C--:B------:R-:W-:Y:S02]  /*1b00*/  LEA.HI.X.SX32 R41, R41, R89.reuse, 0x1, P6 ;  /* 0x0000005929297211 */ /* 0x080fe400030f0eff */
[----:B------:R-:W-:Y:S01]  /*1b10*/  IADD3 R42, P6, PT, R45, R88, RZ ;  /* 0x000000582d2a7210 */ /* 0x000fe20007fde0ff */
[----:B------:R-:W-:Y:S01]  /*1b20*/  IMAD R49, R46, UR4, RZ ;  /* 0x000000042e317c24 */ /* 0x000fe2000f8e02ff */
[----:B------:R-:W-:Y:S01]  /*1b30*/  SEL R51, R79, R48, !P2 ;  /* 0x000000304f337207 */ /* 0x000fe20005000000 */
[----:B------:R-:W-:Y:S01]  /*1b40*/  IMAD.MOV.U32 R60, RZ, RZ, R47 ;  /* 0x000000ffff3c7224 */ /* 0x000fe200078e002f */
[----:B------:R-:W-:Y:S01]  /*1b50*/  PRMT R105, RZ, 0x7610, R105 ;  /* 0x00007610ff697816 */ /* 0x000fe20000000069 */
[----:B------:R-:W-:Y:S01]  /*1b60*/  @P4 IMAD.MOV.U32 R44, RZ, RZ, R42 ;  /* 0x000000ffff2c4224 */ /* 0x000fe200078e002a */
[----:B------:R-:W-:Y:S01]  /*1b70*/  LEA.HI.X.SX32 R45, R45, R89, 0x1, P6 ;  /* 0x000000592d2d7211 */ /* 0x000fe200030f0eff */
[----:B------:R-:W-:Y:S01]  /*1b80*/  IMAD R51, R51, UR4, RZ ;  /* 0x0000000433337c24 */ /* 0x000fe2000f8e02ff */
[----:B------:R-:W-:Y:S01]  /*1b90*/  LOP3.LUT R43, R0, 0x1a, RZ, 0xfc, !PT ;  /* 0x0000001a002b7812 */ /* 0x000fe200078efcff */
[----:B------:R-:W-:Y:S01]  /*1ba0*/  @!P5 IMAD.MOV R58, RZ, RZ, -R58 ;  /* 0x000000ffff3ad224 */ /* 0x000fe200078e0a3a */
[-C--:B------:R-:W-:Y:S01]  /*1bb0*/  IADD3 R46, P5, PT, R49, R88.reuse, RZ ;  /* 0x00000058312e7210 */ /* 0x080fe20007fbe0ff */
[----:B------:R-:W-:Y:S01]  /*1bc0*/  @!P3 IMAD.MOV R60, RZ, RZ, -R60 ;  /* 0x000000ffff3cb224 */ /* 0x000fe200078e0a3c */
[----:B------:R-:W-:Y:S01]  /*1bd0*/  ISETP.LT.AND P6, PT, R43, R93, P0 ;  /* 0x0000005d2b00720c */ /* 0x000fe200007c1270 */
[----:B------:R0:W2:Y:S01]  /*1be0*/  @P4 LDG.E.U8 R105, desc[UR20][R44.64] ;  /* 0x000000142c694981 */ /* 0x0000a2000c1e1100 */
[----:B------:R-:W-:-:S02]  /*1bf0*/  IADD3 R48, P3, PT, R51, R88, RZ ;  /* 0x0000005833307210 */ /* 0x000fc40007f7e0ff */
[----:B------:R-:W-:Y:S02]  /*1c00*/  LEA.HI.X.SX32 R49, R49, R89, 0x1, P5 ;  /* 0x0000005931317211 */ /* 0x000fe400028f0eff */
[----:B------:R-:W-:Y:S02]  /*1c10*/  IADD3 R50, P5, PT, R52, R69, RZ ;  /* 0x0000004534327210 */ /* 0x000fe40007fbe0ff */
[C---:B------:R-:W-:Y:S02]  /*1c20*/  LOP3.LUT R47, R0.reuse, 0xc, RZ, 0xfc, !PT ;  /* 0x0000000c002f7812 */ /* 0x040fe400078efcff */
[----:B0-----:R-:W-:Y:S02]  /*1c30*/  LOP3.LUT R44, R0, 0x4, RZ, 0xfc, !PT ;  /* 0x00000004002c7812 */ /* 0x001fe400078efcff */
[----:B------:R-:W-:Y:S02]  /*1c40*/  LEA.HI.X.SX32 R51, R51, R89, 0x1, P3 ;  /* 0x0000005933337211 */ /* 0x000fe400018f0eff */
[----:B------:R-:W-:-:S02]  /*1c50*/  ISETP.LT.AND P3, PT, R44, R93, P0 ;  /* 0x0000005d2c00720c */ /* 0x000fc40000761270 */
[----:B------:R-:W-:Y:S02]  /*1c60*/  LEA.HI.X.SX32 R53, R52, R77, 0x1, P5 ;  /* 0x0000004d34357211 */ /* 0x000fe400028f0eff */
[----:B------:R-:W-:Y:S02]  /*1c70*/  ISETP.LT.AND P5, PT, R47, R93, P0 ;  /* 0x0000005d2f00720c */ /* 0x000fe400007a1270 */
[----:B------:R-:W-:Y:S01]  /*1c80*/  PRMT R108, RZ, 0x7610, R108 ;  /* 0x00007610ff6c7816 */ /* 0x000fe2000000006c */
[----:B------:R-:W-:Y:S01]  /*1c90*/  @P4 IMAD.MOV.U32 R56, RZ, RZ, R48 ;  /* 0x000000ffff384224 */ /* 0x000fe200078e0030 */
[----:B------:R-:W-:Y:S01]  /*1ca0*/  PRMT R107, RZ, 0x7610, R107 ;  /* 0x00007610ff6b7816 */ /* 0x000fe2000000006b */
[----:B------:R-:W-:Y:S01]  /*1cb0*/  @P4 IMAD.MOV.U32 R57, RZ, RZ, R51 ;  /* 0x000000ffff394224 */ /* 0x000fe200078e0033 */
[----:B------:R-:W-:Y:S02]  /*1cc0*/  SEL R61, R79, R58, !P2 ;  /* 0x0000003a4f3d7207 */ /* 0x000fe40005000000 */
[----:B------:R-:W2:Y:S01]  /*1cd0*/  @P6 LDG.E.U8 R108, desc[UR20][R28.64] ;  /* 0x000000141c6c6981 */ /* 0x000ea2000c1e1100 */
[C---:B------:R-:W-:Y:S01]  /*1ce0*/  IADD3 R52, P6, PT, R54.reuse, R69, RZ ;  /* 0x0000004536347210 */ /* 0x040fe20007fde0ff */
[----:B------:R-:W-:Y:S01]  /*1cf0*/  @P3 IMAD.MOV.U32 R58, RZ, RZ, R50 ;  /* 0x000000ffff3a3224 */ /* 0x000fe200078e0032 */
[----:B------:R-:W-:Y:S01]  /*1d00*/  PRMT R62, RZ, 0x7610, R62 ;  /* 0x00007610ff3e7816 */ /* 0x000fe2000000003e */
[----:B------:R0:W2:Y:S01]  /*1d10*/  @P4 LDG.E.U8 R107, desc[UR20][R56.64] ;  /* 0x00000014386b4981 */ /* 0x0000a2000c1e1100 */
[----:B------:R-:W-:Y:S01]  /*1d20*/  PRMT R109, RZ, 0x7610, R109 ;  /* 0x00007610ff6d7816 */ /* 0x000fe2000000006d */
[----:B------:R-:W-:Y:S01]  /*1d30*/  @P3 IMAD.MOV.U32 R59, RZ, RZ, R53 ;  /* 0x000000ffff3b3224 */ /* 0x000fe200078e0035 */
[----:B------:R-:W-:Y:S01]  /*1d40*/  PRMT R111, RZ, 0x7610, R111 ;  /* 0x00007610ff6f7816 */ /* 0x000fe2000000006f */
[----:B------:R-:W-:Y:S01]  /*1d50*/  IMAD R61, R61, UR4, RZ ;  /* 0x000000043d3d7c24 */ /* 0x000fe2000f8e02ff */
[----:B------:R-:W-:Y:S01]  /*1d60*/  LEA.HI.X.SX32 R55, R54, R77, 0x1, P6 ;  /* 0x0000004d36377211 */ /* 0x000fe200030f0eff */
[----:B------:R-:W-:Y:S01]  /*1d70*/  @P5 IMAD.MOV.U32 R54, RZ, RZ, R52 ;  /* 0x000000ffff365224 */ /* 0x000fe200078e0034 */
[----:B------:R-:W-:Y:S01]  /*1d80*/  SEL R65, R79, R60, !P2 ;  /* 0x0000003c4f417207 */ /* 0x000fe20005000000 */
[----:B------:R-:W2:Y:S01]  /*1d90*/  @P3 LDG.E.U8 R109, desc[UR20][R58.64] ;  /* 0x000000143a6d3981 */ /* 0x000ea2000c1e1100 */
[----:B0-----:R-:W-:-:S02]  /*1da0*/  @P4 IMAD.MOV.U32 R56, RZ, RZ, R46 ;  /* 0x000000ffff384224 */ /* 0x001fc400078e002e */
[----:B------:R-:W-:Y:S01]  /*1db0*/  @P4 IMAD.MOV.U32 R57, RZ, RZ, R49 ;  /* 0x000000ffff394224 */ /* 0x000fe200078e0031 */
[----:B------:R0:W3:Y:S01]  /*1dc0*/  @P5 LDG.E.U8 R111, desc[UR20][R54.64] ;  /* 0x00000014366f5981 */ /* 0x0000e2000c1e1100 */
[----:B------:R-:W-:-:S03]  /*1dd0*/  IMAD R65, R65, UR4, RZ ;  /* 0x0000000441417c24 */ /* 0x000fc6000f8e02ff */
[----:B------:R1:W4:Y:S01]  /*1de0*/  @P4 LDG.E.U8 R62, desc[UR20][R56.64] ;  /* 0x00000014383e4981 */ /* 0x000322000c1e1100 */
[----:B0-----:R-:W-:Y:S02]  /*1df0*/  LOP3.LUT R54, R0, 0x14, RZ, 0xfc, !PT ;  /* 0x0000001400367812 */ /* 0x001fe400078efcff */
[-C--:B-1----:R-:W-:Y:S02]  /*1e00*/  IADD3 R56, P3, PT, R61, R88.reuse, RZ ;  /* 0x000000583d387210 */ /* 0x082fe40007f7e0ff */
[----:B------:R-:W-:Y:S02]  /*1e10*/  IADD3 R58, P5, PT, R65, R88, RZ ;  /* 0x00000058413a7210 */ /* 0x000fe40007fbe0ff */
[----:B------:R-:W-:Y:S02]  /*1e20*/  LEA.HI.X.SX32 R59, R61, R89, 0x1, P3 ;  /* 0x000000593d3b7211 */ /* 0x000fe400018f0eff */
[----:B------:R-:W-:Y:S02]  /*1e30*/  ISETP.LT.AND P3, PT, R54, R93, P0 ;  /* 0x0000005d3600720c */ /* 0x000fe40000761270 */
[----:B------:R-:W-:-:S02]  /*1e40*/  LOP3.LUT R57, R0, 0x1c, RZ, 0xfc, !PT ;  /* 0x0000001c00397812 */ /* 0x000fc400078efcff */
[C---:B------:R-:W-:Y:S02]  /*1e50*/  IADD3 R60, P6, PT, R64.reuse, R69, RZ ;  /* 0x00000045403c7210 */ /* 0x040fe40007fde0ff */
[----:B------:R-:W-:Y:S02]  /*1e60*/  LEA.HI.X.SX32 R61, R65, R89, 0x1, P5 ;  /* 0x00000059413d7211 */ /* 0x000fe400028f0eff */
[----:B------:R-:W-:Y:S02]  /*1e70*/  ISETP.LT.AND P5, PT, R57, R93, P0 ;  /* 0x0000005d3900720c */ /* 0x000fe400007a1270 */
[----:B------:R-:W-:Y:S02]  /*1e80*/  LEA.HI.X.SX32 R65, R64, R77, 0x1, P6 ;  /* 0x0000004d40417211 */ /* 0x000fe400030f0eff */
[C---:B------:R-:W-:Y:S01]  /*1e90*/  IADD3 R64, P6, PT, R66.reuse, R69, RZ ;  /* 0x0000004542407210 */ /* 0x040fe20007fde0ff */
[----:B------:R-:W-:Y:S01]  /*1ea0*/  @P4 IMAD.MOV.U32 R70, RZ, RZ, R56 ;  /* 0x000000ffff464224 */ /* 0x000fe200078e0038 */
[----:B------:R-:W-:Y:S01]  /*1eb0*/  PRMT R92, RZ, 0x7610, R92 ;  /* 0x00007610ff5c7816 */ /* 0x000fe2000000005c */
[----:B------:R-:W-:Y:S01]  /*1ec0*/  @P4 IMAD.MOV.U32 R71, RZ, RZ, R59 ;  /* 0x000000ffff474224 */ /* 0x000fe200078e003b */
[----:B------:R-:W-:Y:S01]  /*1ed0*/  PRMT R113, RZ, 0x7610, R113 ;  /* 0x00007610ff717816 */ /* 0x000fe20000000071 */
[----:B------:R-:W-:Y:S01]  /*1ee0*/  @P3 IMAD.MOV.U32 R72, RZ, RZ, R60 ;  /* 0x000000ffff483224 */ /* 0x000fe200078e003c */
[----:B------:R-:W-:Y:S01]  /*1ef0*/  LEA.HI.X.SX32 R67, R66, R77, 0x1, P6 ;  /* 0x0000004d42437211 */ /* 0x000fe200030f0eff */
[----:B------:R-:W-:Y:S01]  /*1f00*/  @P3 IMAD.MOV.U32 R73, RZ, RZ, R65 ;  /* 0x000000ffff493224 */ /* 0x000fe200078e0041 */
[----:B------:R-:W-:Y:S01]  /*1f10*/  LEA.HI R66, R37, 0xe, RZ, 0x1a ;  /* 0x0000000e25427811 */ /* 0x000fe200078fd0ff */
[----:B------:R0:W5:Y:S01]  /*1f20*/  @P4 LDG.E.U8 R92, desc[UR20][R70.64] ;  /* 0x00000014465c4981 */ /* 0x000162000c1e1100 */
[----:B------:R-:W-:-:S02]  /*1f30*/  PRMT R94, RZ, 0x7610, R94 ;  /* 0x00007610ff5e7816 */ /* 0x000fc4000000005e */
[----:B------:R-:W-:Y:S01]  /*1f40*/  PRMT R115, RZ, 0x7610, R115 ;  /* 0x00007610ff737816 */ /* 0x000fe20000000073 */
[----:B------:R1:W5:Y:S01]  /*1f50*/  @P3 LDG.E.U8 R113, desc[UR20][R72.64] ;  /* 0x0000001448713981 */ /* 0x000362000c1e1100 */
[----:B------:R-:W-:Y:S01]  /*1f60*/  LEA.HI R68, R37, 0x1e, RZ, 0x1a ;  /* 0x0000001e25447811 */ /* 0x000fe200078fd0ff */
[----:B------:R-:W-:Y:S01]  /*1f70*/  IMAD R74, R66, UR14, RZ ;  /* 0x0000000e424a7c24 */ /* 0x000fe2000f8e02ff */
[----:B------:R-:W-:Y:S01]  /*1f80*/  LOP3.LUT R83, R80, 0x1c, RZ, 0xfc, !PT ;  /* 0x0000001c50537812 */ /* 0x000fe200078efcff */
[----:B0-----:R-:W-:Y:S02]  /*1f90*/  @P4 IMAD.MOV.U32 R70, RZ, RZ, R58 ;  /* 0x000000ffff464224 */ /* 0x001fe400078e003a */
[----:B------:R-:W-:Y:S02]  /*1fa0*/  @P4 IMAD.MOV.U32 R71, RZ, RZ, R61 ;  /* 0x000000ffff474224 */ /* 0x000fe400078e003d */
[----:B-1----:R-:W-:Y:S02]  /*1fb0*/  @P5 IMAD.MOV.U32 R72, RZ, RZ, R64 ;  /* 0x000000ffff485224 */ /* 0x002fe400078e0040 */
[----:B------:R-:W-:Y:S01]  /*1fc0*/  @P5 IMAD.MOV.U32 R73, RZ, RZ, R67 ;  /* 0x000000ffff495224 */ /* 0x000fe200078e0043 */
[----:B------:R0:W5:Y:S01]  /*1fd0*/  @P4 LDG.E.U8 R94, desc[UR20][R70.64] ;  /* 0x00000014465e4981 */ /* 0x000162000c1e1100 */
[C---:B------:R-:W-:Y:S01]  /*1fe0*/  IMAD R76, R68.reuse, UR14, RZ ;  /* 0x0000000e444c7c24 */ /* 0x040fe2000f8e02ff */
[----:B------:R-:W-:-:S02]  /*1ff0*/  ISETP.LT.AND P3, PT, R68, R93, P0 ;  /* 0x0000005d4400720c */ /* 0x000fc40000761270 */
[----:B------:R1:W5:Y:S01]  /*2000*/  @P5 LDG.E.U8 R115, desc[UR20][R72.64] ;  /* 0x0000001448735981 */ /* 0x000362000c1e1100 */
[----:B------:R-:W-:Y:S02]  /*2010*/  LOP3.LUT R85, R80, 0x24, RZ, 0xfc, !PT ;  /* 0x0000002450557812 */ /* 0x000fe400078efcff */
[----:B------:R-:W-:Y:S02]  /*2020*/  IABS R87, R83 ;  /* 0x0000005300577213 */ /* 0x000fe40000000000 */
[----:B0-----:R-:W-:Y:S02]  /*2030*/  IADD3 R70, P6, PT, R74, R69, RZ ;  /* 0x000000454a467210 */ /* 0x001fe40007fde0ff */
[----:B------:R-:W-:Y:S02]  /*2040*/  ISETP.LT.AND P5, PT, R66, R93, P0 ;  /* 0x0000005d4200720c */ /* 0x000fe400007a1270 */
[----:B------:R-:W-:Y:S01]  /*2050*/  LEA.HI.X.SX32 R71, R74, R77, 0x1, P6 ;  /* 0x0000004d4a477211 */ /* 0x000fe200030f0eff */
[----:B------:R-:W-:Y:S01]  /*2060*/  IMAD.HI.U32 R74, R81, R87, RZ ;  /* 0x00000057514a7227 */ /* 0x000fe200078e00ff */
[----:B-1----:R-:W-:-:S02]  /*2070*/  IADD3 R72, P6, PT, R76, R69, RZ ;  /* 0x000000454c487210 */ /* 0x002fc40007fde0ff */
[----:B------:R-:W-:Y:S02]  /*2080*/  IABS R91, R85 ;  /* 0x00000055005b7213 */ /* 0x000fe40000000000 */
[----:B------:R-:W-:Y:S01]  /*2090*/  PRMT R98, RZ, 0x7610, R98 ;  /* 0x00007610ff627816 */ /* 0x000fe20000000062 */
[----:B------:R-:W-:Y:S01]  /*20a0*/  IMAD.MOV R74, RZ, RZ, -R74 ;  /* 0x000000ffff4a7224 */ /* 0x000fe200078e0a4a */
[----:B------:R-:W-:Y:S01]  /*20b0*/  PRMT R96, RZ, 0x7610, R96 ;  /* 0x00007610ff607816 */ /* 0x000fe20000000060 */
[----:B------:R-:W-:Y:S01]  /*20c0*/  IMAD.HI.U32 R75, R81, R91, RZ ;  /* 0x0000005b514b7227 */ /* 0x000fe200078e00ff */
[----:B------:R-:W-:Y:S02]  /*20d0*/  LEA.HI.X.SX32 R73, R76, R77, 0x1, P6 ;  /* 0x0000004d4c497211 */ /* 0x000fe400030f0eff */
[----:B------:R-:W-:Y:S01]  /*20e0*/  LOP3.LUT R90, R80, 0x2c, RZ, 0xfc, !PT ;  /* 0x0000002c505a7812 */ /* 0x000fe200078efcff */
[----:B------:R-:W-:Y:S01]  /*20f0*/  IMAD.MOV R75, RZ, RZ, -R75 ;  /* 0x000000ffff4b7224 */ /* 0x000fe200078e0a4b */
[----:B------:R-:W5:Y:S01]  /*2100*/  @P5 LDG.E.U8 R96, desc[UR20][R70.64] ;  /* 0x0000001446605981 */ /* 0x000f62000c1e1100 */
[----:B------:R-:W-:Y:S01]  /*2110*/  IMAD R87, R84, R74, R87 ;  /* 0x0000004a54577224 */ /* 0x000fe200078e0257 */
[----:B------:R-:W-:-:S02]  /*2120*/  IADD3 R76, P5, PT, R78, R69, RZ ;  /* 0x000000454e4c7210 */ /* 0x000fc40007fbe0ff */
[----:B------:R-:W5:Y:S01]  /*2130*/  @P3 LDG.E.U8 R98, desc[UR20][R72.64] ;  /* 0x0000001448623981 */ /* 0x000f62000c1e1100 */
[----:B------:R-:W-:Y:S02]  /*2140*/  IADD3 R74, P3, PT, R82, R69, RZ ;  /* 0x00000045524a7210 */ /* 0x000fe40007f7e0ff */
[----:B------:R-:W-:Y:S01]  /*2150*/  IABS R125, R90 ;  /* 0x0000005a007d7213 */ /* 0x000fe20000000000 */
[----:B------:R-:W-:Y:S01]  /*2160*/  IMAD R91, R84, R75, R91 ;  /* 0x0000004b545b7224 */ /* 0x000fe200078e025b */
[-C--:B------:R-:W-:Y:S02]  /*2170*/  LEA.HI.X.SX32 R75, R82, R77.reuse, 0x1, P3 ;  /* 0x0000004d524b7211 */ /* 0x080fe400018f0eff */
[----:B------:R-:W-:Y:S01]  /*2180*/  LEA.HI.X.SX32 R77, R78, R77, 0x1, P5 ;  /* 0x0000004d4e4d7211 */ /* 0x000fe200028f0eff */
[----:B------:R-:W-:Y:S01]  /*2190*/  IMAD.HI.U32 R78, R81, R125, RZ ;  /* 0x0000007d514e7227 */ /* 0x000fe200078e00ff */
[C---:B------:R-:W-:Y:S02]  /*21a0*/  ISETP.GT.U32.AND P5, PT, R84.reuse, R87, PT ;  /* 0x000000575400720c */ /* 0x040fe40003fa4070 */
[----:B------:R-:W-:Y:S01]  /*21b0*/  ISETP.GT.U32.AND P3, PT, R84, R91, PT ;  /* 0x0000005b5400720c */ /* 0x000fe20003f64070 */
[----:B------:R-:W-:Y:S01]  /*21c0*/  IMAD.MOV R78, RZ, RZ, -R78 ;  /* 0x000000ffff4e7224 */ /* 0x000fe200078e0a4e */
[----:B------:R-:W-:-:S03]  /*21d0*/  LOP3.LUT R69, R0, 0x6, RZ, 0xfc, !PT ;  /* 0x0000000600457812 */ /* 0x000fc600078efcff */
[----:B------:R-:W-:Y:S01]  /*21e0*/  IMAD R125, R84, R78, R125 ;  /* 0x0000004e547d7224 */ /* 0x000fe200078e027d */
[----:B------:R-:W-:Y:S02]  /*21f0*/  ISETP.LT.AND P6, PT, R69, R93, P0 ;  /* 0x0000005d4500720c */ /* 0x000fe400007c1270 */
[----:B------:R-:W-:-:S03]  /*2200*/  LOP3.LUT R78, R0, 0x16, RZ, 0xfc, !PT ;  /* 0x00000016004e7812 */ /* 0x000fc600078efcff */
[--C-:B------:R-:W-:Y:S01]  /*2210*/  @!P5 IMAD.IADD R87, R87, 0x1, -R84.reuse ;  /* 0x000000015757d824 */ /* 0x100fe200078e0a54 */
[----:B------:R-:W-:Y:S01]  /*2220*/  ISETP.LT.AND P0, PT, R78, R93, P0 ;  /* 0x0000005d4e00720c */ /* 0x000fe20000701270 */
[----:B------:R-:W-:Y:S01]  /*2230*/  @!P3 IMAD.IADD R91, R91, 0x1, -R84 ;  /* 0x000000015b5bb824 */ /* 0x000fe200078e0a54 */
[----:B------:R-:W-:Y:S02]  /*2240*/  PRMT R100, RZ, 0x7610, R100 ;  /* 0x00007610ff647816 */ /* 0x000fe40000000064 */
[C---:B------:R-:W-:Y:S02]  /*2250*/  ISETP.GT.U32.AND P5, PT, R84.reuse, R87, PT ;  /* 0x000000575400720c */ /* 0x040fe40003fa4070 */
[----:B------:R-:W-:Y:S02]  /*2260*/  PRMT R102, RZ, 0x7610, R102 ;  /* 0x00007610ff667816 */ /* 0x000fe40000000066 */
[C---:B------:R-:W-:Y:S01]  /*2270*/  ISETP.GT.U32.AND P3, PT, R84.reuse, R91, PT ;  /* 0x0000005b5400720c */ /* 0x040fe20003f64070 */
[----:B------:R-:W5:Y:S01]  /*2280*/  @P6 LDG.E.U8 R100, desc[UR20][R74.64] ;  /* 0x000000144a646981 */ /* 0x000f62000c1e1100 */
[----:B------:R-:W-:-:S03]  /*2290*/  ISETP.GT.U32.AND P6, PT, R84, R125, PT ;  /* 0x0000007d5400720c */ /* 0x000fc60003fc4070 */
[----:B------:R-:W5:Y:S01]  /*22a0*/  @P0 LDG.E.U8 R102, desc[UR20][R76.64] ;  /* 0x000000144c660981 */ /* 0x000f62000c1e1100 */
[----:B------:R-:W-:Y:S02]  /*22b0*/  ISETP.GE.AND P0, PT, R83, RZ, PT ;  /* 0x000000ff5300720c */ /* 0x000fe40003f06270 */
[C---:B------:R-:W-:Y:S01]  /*22c0*/  LOP3.LUT R82, R80.reuse, 0x34, RZ, 0xfc, !PT ;  /* 0x0000003450527812 */ /* 0x040fe200078efcff */
[--C-:B------:R-:W-:Y:S01]  /*22d0*/  @!P5 IMAD.IADD R87, R87, 0x1, -R84.reuse ;  /* 0x000000015757d824 */ /* 0x100fe200078e0a54 */
[----:B------:R-:W-:Y:S02]  /*22e0*/  ISETP.GE.AND P5, PT, R85, RZ, PT ;  /* 0x000000ff5500720c */ /* 0x000fe40003fa6270 */
[----:B------:R-:W-:Y:S01]  /*22f0*/  LOP3.LUT R85, R80, 0x3c, RZ, 0xfc, !PT ;  /* 0x0000003c50557812 */ /* 0x000fe200078efcff */
[--C-:B------:R-:W-:Y:S01]  /*2300*/  @!P3 IMAD.IADD R91, R91, 0x1, -R84.reuse ;  /* 0x000000015b5bb824 */ /* 0x100fe200078e0a54 */
[----:B------:R-:W-:Y:S01]  /*2310*/  ISETP.GE.AND P3, PT, R90, RZ, PT ;  /* 0x000000ff5a00720c */ /* 0x000fe20003f66270 */
[----:B------:R-:W-:Y:S01]  /*2320*/  @!P6 IMAD.IADD R125, R125, 0x1, -R84 ;  /* 0x000000017d7de824 */ /* 0x000fe200078e0a54 */
[----:B------:R-:W-:Y:S01]  /*2330*/  IABS R90, R82 ;  /* 0x00000052005a7213 */ /* 0x000fe20000000000 */
[----:B------:R-:W-:Y:S01]  /*2340*/  IMAD.MOV.U32 R80, RZ, RZ, R87 ;  /* 0x000000ffff507224 */ /* 0x000fe200078e0057 */
[----:B------:R-:W-:-:S03]  /*2350*/  IABS R104, R85 ;  /* 0x0000005500687213 */ /* 0x000fc60000000000 */
[----:B------:R-:W-:Y:S01]  /*2360*/  @!P0 IMAD.MOV R80, RZ, RZ, -R80 ;  /* 0x000000ffff508224 */ /* 0x000fe200078e0a50 */
[----:B------:R-:W-:Y:S01]  /*2370*/  ISETP.GT.U32.AND P0, PT, R84, R125, PT ;  /* 0x0000007d5400720c */ /* 0x000fe20003f04070 */
[----:B------:R-:W-:-:S04]  /*2380*/  IMAD.HI.U32 R83, R81, R90, RZ ;  /* 0x0000005a51537227 */ /* 0x000fc800078e00ff */
[----:B------:R-:W-:-:S04]  /*2390*/  IMAD.HI.U32 R81, R81, R104, RZ ;  /* 0x0000006851517227 */ /* 0x000fc800078e00ff */
[----:B------:R-:W-:Y:S02]  /*23a0*/  IMAD.MOV R83, RZ, RZ, -R83 ;  /* 0x000000ffff537224 */ /* 0x000fe400078e0a53 */
[----:B------:R-:W-:Y:S02]  /*23b0*/  IMAD.MOV R81, RZ, RZ, -R81 ;  /* 0x000000ffff517224 */ /* 0x000fe400078e0a51 */
[C---:B------:R-:W-:Y:S02]  /*23c0*/  IMAD R87, R84.reuse, R83, R90 ;  /* 0x0000005354577224 */ /* 0x040fe400078e025a */
[----:B------:R-:W-:Y:S02]  /*23d0*/  IMAD R90, R84, R81, R104 ;  /* 0x00000051545a7224 */ /* 0x000fe400078e0268 */
[----:B------:R-:W-:-:S03]  /*23e0*/  @!P0 IMAD.IADD R125, R125, 0x1, -R84 ;  /* 0x000000017d7d8824 */ /* 0x000fc600078e0a54 */
[C---:B------:R-:W-:Y:S01]  /*23f0*/  ISETP.GT.U32.AND P0, PT, R84.reuse, R90, PT ;  /* 0x0000005a5400720c */ /* 0x040fe20003f04070 */
[----:B------:R-:W-:Y:S01]  /*2400*/  @!P5 IMAD.MOV R91, RZ, RZ, -R91 ;  /* 0x000000ffff5bd224 */ /* 0x000fe200078e0a5b */
[----:B------:R-:W-:Y:S01]  /*2410*/  ISETP.GT.U32.AND P5, PT, R84, R87, PT ;  /* 0x000000575400720c */ /* 0x000fe20003fa4070 */
[----:B------:R-:W-:-:S10]  /*2420*/  @!P3 IMAD.MOV R125, RZ, RZ, -R125 ;  /* 0x000000ffff7db224 */ /* 0x000fd400078e0a7d */
[--C-:B------:R-:W-:Y:S02]  /*2430*/  @!P0 IMAD.IADD R90, R90, 0x1, -R84.reuse ;  /* 0x000000015a5a8824 */ /* 0x100fe400078e0a54 */
[----:B------:R-:W-:-:S03]  /*2440*/  @!P5 IMAD.IADD R87, R87, 0x1, -R84 ;  /* 0x000000015757d824 */ /* 0x000fc600078e0a54 */
[C---:B------:R-:W-:Y:S02]  /*2450*/  ISETP.GT.U32.AND P5, PT, R84.reuse, R90, PT ;  /* 0x0000005a5400720c */ /* 0x040fe40003fa4070 */
[----:B------:R-:W-:Y:S02]  /*2460*/  ISETP.GT.U32.AND P3, PT, R84, R87, PT ;  /* 0x000000575400720c */ /* 0x000fe40003f64070 */
[----:B------:R-:W-:-:S09]  /*2470*/  ISETP.GE.AND P0, PT, R82, RZ, PT ;  /* 0x000000ff5200720c */ /* 0x000fd20003f06270 */
[--C-:B------:R-:W-:Y:S01]  /*2480*/  @!P5 IMAD.IADD R90, R90, 0x1, -R84.reuse ;  /* 0x000000015a5ad824 */ /* 0x100fe200078e0a54 */
[----:B------:R-:W-:Y:S01]  /*2490*/  ISETP.GE.AND P5, PT, R85, RZ, PT ;  /* 0x000000ff5500720c */ /* 0x000fe20003fa6270 */
[----:B------:R-:W-:-:S04]  /*24a0*/  @!P3 IMAD.IADD R87, R87, 0x1, -R84 ;  /* 0x000000015757b824 */ /* 0x000fc800078e0a54 */
[----:B------:R-:W-:Y:S01]  /*24b0*/  @!P0 IMAD.MOV R87, RZ, RZ, -R87 ;  /* 0x000000ffff578224 */ /* 0x000fe200078e0a57 */
[----:B------:R-:W-:-:S04]  /*24c0*/  SEL R80, R79, R80, !P2 ;  /* 0x000000504f507207 */ /* 0x000fc80005000000 */
[----:B------:R-:W-:-:S03]  /*24d0*/  SEL R87, R79, R87, !P2 ;  /* 0x000000574f577207 */ /* 0x000fc60005000000 */
[----:B------:R-:W-:Y:S01]  /*24e0*/  @!P5 IMAD.MOV R90, RZ, RZ, -R90 ;  /* 0x000000ffff5ad224 */ /* 0x000fe200078e0a5a */
[C---:B------:R-:W-:Y:S01]  /*24f0*/  SEL R83, R79.reuse, R91, !P2 ;  /* 0x0000005b4f537207 */ /* 0x040fe20005000000 */
[----:B------:R-:W-:Y:S01]  /*2500*/  IMAD R81, R80, UR4, RZ ;  /* 0x0000000450517c24 */ /* 0x000fe2000f8e02ff */
[----:B------:R-:W-:Y:S01]  /*2510*/  SEL R91, R79, R125, !P2 ;  /* 0x0000007d4f5b7207 */ /* 0x000fe20005000000 */
[----:B------:R-:W-:Y:S01]  /*2520*/  IMAD R87, R87, UR4, RZ ;  /* 0x0000000457577c24 */ /* 0x000fe2000f8e02ff */
[----:B------:R-:W-:Y:S01]  /*2530*/  SEL R79, R79, R90, !P2 ;  /* 0x0000005a4f4f7207 */ /* 0x000fe20005000000 */
[----:B------:R-:W-:Y:S01]  /*2540*/  IMAD R83, R83, UR4, RZ ;  /* 0x0000000453537c24 */ /* 0x000fe2000f8e02ff */
[-C--:B------:R-:W-:Y:S01]  /*2550*/  IADD3 R80, P6, PT, R81, R88.reuse, RZ ;  /* 0x0000005851507210 */ /* 0x080fe20007fde0ff */
[----:B------:R-:W-:Y:S01]  /*2560*/  IMAD R91, R91, UR4, RZ ;  /* 0x000000045b5b7c24 */ /* 0x000fe2000f8e02ff */
[----:B------:R-:W-:Y:S01]  /*2570*/  ISETP.NE.U32.AND P0, PT, R86, RZ, PT ;  /* 0x000000ff5600720c */ /* 0x000fe20003f05070 */
[----:B------:R-:W-:Y:S01]  /*2580*/  IMAD R79, R79, UR4, RZ ;  /* 0x000000044f4f7c24 */ /* 0x000fe2000f8e02ff */
[----:B------:R-:W-:-:S02]  /*2590*/  IADD3 R86, P2, PT, R87, R88, RZ ;  /* 0x0000005857567210 */ /* 0x000fc40007f5e0ff */
[-C--:B------:R-:W-:Y:S02]  /*25a0*/  LEA.HI.X.SX32 R81, R81, R89.reuse, 0x1, P6 ;  /* 0x0000005951517211 */ /* 0x080fe400030f0eff */
[-C--:B------:R-:W-:Y:S02]  /*25b0*/  IADD3 R82, P6, PT, R83, R88.reuse, RZ ;  /* 0x0000005853527210 */ /* 0x080fe40007fde0ff */
[-C--:B------:R-:W-:Y:S02]  /*25c0*/  IADD3 R84, P3, PT, R91, R88.reuse, RZ ;  /* 0x000000585b547210 */ /* 0x080fe40007f7e0ff */
[----:B------:R-:W-:Y:S02]  /*25d0*/  LEA.HI.X.SX32 R87, R87, R89, 0x1, P2 ;  /* 0x0000005957577211 */ /* 0x000fe400010f0eff */
[----:B------:R-:W-:Y:S02]  /*25e0*/  IADD3 R88, P2, PT, R79, R88, RZ ;  /* 0x000000584f587210 */ /* 0x000fe40007f5e0ff */
[----:B------:R-:W-:-:S02]  /*25f0*/  PRMT R63, RZ, 0x7610, R63 ;  /* 0x00007610ff3f7816 */ /* 0x000fc4000000003f */
[----:B------:R-:W-:Y:S02]  /*2600*/  PRMT R95, RZ, 0x7610, R95 ;  /* 0x00007610ff5f7816 */ /* 0x000fe4000000005f */
[----:B------:R-:W-:Y:S02]  /*2610*/  PRMT R97, RZ, 0x7610, R97 ;  /* 0x00007610ff617816 */ /* 0x000fe40000000061 */
[----:B------:R-:W-:Y:S01]  /*2620*/  PRMT R99, RZ, 0x7610, R99 ;  /* 0x00007610ff637816 */ /* 0x000fe20000000063 */
[----:B------:R-:W5:Y:S01]  /*2630*/  @P4 LDG.E.U8 R63, desc[UR20][R26.64] ;  /* 0x000000141a3f4981 */ /* 0x000f62000c1e1100 */
[----:B------:R-:W-:Y:S02]  /*2640*/  PRMT R101, RZ, 0x7610, R101 ;  /* 0x00007610ff657816 */ /* 0x000fe40000000065 */
[----:B------:R-:W-:Y:S01]  /*2650*/  PRMT R103, RZ, 0x7610, R103 ;  /* 0x00007610ff677816 */ /* 0x000fe20000000067 */
[----:B------:R-:W5:Y:S01]  /*2660*/  @P4 LDG.E.U8 R95, desc[UR20][R30.64] ;  /* 0x000000141e5f4981 */ /* 0x000f62000c1e1100 */
[----:B------:R-:W-:-:S02]  /*2670*/  PRMT R104, RZ, 0x7610, R104 ;  /* 0x00007610ff687816 */ /* 0x000fc40000000068 */
[-C--:B------:R-:W-:Y:S01]  /*2680*/  LEA.HI.X.SX32 R83, R83, R89.reuse, 0x1, P6 ;  /* 0x0000005953537211 */ /* 0x080fe200030f0eff */
[----:B------:R-:W5:Y:S01]  /*2690*/  @P4 LDG.E.U8 R97, desc[UR20][R32.64] ;  /* 0x0000001420614981 */ /* 0x000f62000c1e1100 */
[----:B------:R-:W-:Y:S02]  /*26a0*/  PRMT R106, RZ, 0x7610, R106 ;  /* 0x00007610ff6a7816 */ /* 0x000fe4000000006a */
[----:B------:R-:W-:Y:S01]  /*26b0*/  LEA.HI.X.SX32 R85, R91, R89, 0x1, P3 ;  /* 0x000000595b557211 */ /* 0x000fe200018f0eff */
[----:B------:R-:W5:Y:S01]  /*26c0*/  @P4 LDG.E.U8 R99, desc[UR20][R34.64] ;  /* 0x0000001422634981 */ /* 0x000f62000c1e1100 */
[----:B------:R-:W-:Y:S02]  /*26d0*/  PRMT R116, RZ, 0x7610, R116 ;  /* 0x00007610ff747816 */ /* 0x000fe40000000074 */
[----:B------:R-:W-:Y:S01]  /*26e0*/  PRMT R118, RZ, 0x7610, R118 ;  /* 0x00007610ff767816 */ /* 0x000fe20000000076 */
[----:B------:R-:W5:Y:S01]  /*26f0*/  @P4 LDG.E.U8 R101, desc[UR20][R38.64] ;  /* 0x0000001426654981 */ /* 0x000f62000c1e1100 */
[----:B------:R-:W-:-:S02]  /*2700*/  PRMT R120, RZ, 0x7610, R120 ;  /* 0x00007610ff787816 */ /* 0x000fc40000000078 */
[----:B------:R-:W-:Y:S01]  /*2710*/  LEA.HI.X.SX32 R89, R79, R89, 0x1, P2 ;  /* 0x000000594f597211 */ /* 0x000fe200010f0eff */
[----:B------:R-:W5:Y:S04]  /*2720*/  @P4 LDG.E.U8 R103, desc[UR20][R40.64] ;  /* 0x0000001428674981 */ /* 0x000f68000c1e1100 */
[----:B------:R-:W5:Y:S04]  /*2730*/  @P4 LDG.E.U8 R104, desc[UR20][R80.64] ;  /* 0x0000001450684981 */ /* 0x000f68000c1e1100 */
[----:B------:R-:W5:Y:S04]  /*2740*/  @P4 LDG.E.U8 R106, desc[UR20][R82.64] ;  /* 0x00000014526a4981 */ /* 0x000f68000c1e1100 */
[----:B------:R-:W5:Y:S04]  /*2750*/  @P4 LDG.E.U8 R116, desc[UR20][R84.64] ;  /* 0x0000001454744981 */ /* 0x000f68000c1e1100 */
[----:B------:R-:W5:Y:S04]  /*2760*/  @P4 LDG.E.U8 R118, desc[UR20][R86.64] ;  /* 0x0000001456764981 */ /* 0x000f68000c1e1100 */
[----:B------:R-:W5:Y:S01]  /*2770*/  @P4 LDG.E.U8 R120, desc[UR20][R88.64] ;  /* 0x0000001458784981 */ /* 0x000f62000c1e1100 */
[----:B------:R-:W-:-:S04]  /*2780*/  @!UP1 UIADD3 UR4, UPT, UPT, -UR6, 0x100000, URZ ;  /* 0x0010000006049890 */ /* 0x000fc8000fffe1ff */
[----:B------:R-:W-:Y:S02]  /*2790*/  @!UP1 USHF.L.U32 UR5, UR4, 0xb, URZ ;  /* 0x0000000b04059899 */ /* 0x000fe400080006ff */
[----:B------:R-:W-:Y:S01]  /*27a0*/  @!UP1 USHF.L.U32 UR4, UR4, 0x1, URZ ;  /* 0x0000000104049899 */ /* 0x000fe200080006ff */
[----:B------:R-:W-:Y:S01]  /*27b0*/  VOTEU.ALL UP1, P1 ;  /* 0x0000000000ff7886 */ /* 0x000fe20000820000 */
[C---:B------:R-:W-:Y:S02]  /*27c0*/  LOP3.LUT R79, R2.reuse, 0x10, RZ, 0x3c, !PT ;  /* 0x00000010024f7812 */ /* 0x040fe400078e3cff */
[C---:B------:R-:W-:Y:S02]  /*27d0*/  LOP3.LUT R90, R2.reuse, 0x20, RZ, 0x3c, !PT ;  /* 0x00000020025a7812 */ /* 0x040fe400078e3cff */
[----:B------:R-:W-:-:S06]  /*27e0*/  LOP3.LUT R91, R2, 0x30, RZ, 0x3c, !PT ;  /* 0x00000030025b7812 */ /* 0x000fcc00078e3cff */
[----:B------:R0:W1:Y:S01]  /*27f0*/  @!UP1 SYNCS.EXCH.64 URZ, [UR18+0x2008], UR4 ;  /* 0x0020080412ff95b2 */ /* 0x0000620008000100 */
[----:B--2---:R0:W-:Y:S04]  /*2800*/  STS.U8 [R2+UR18], R119 ;  /* 0x0000007702007988 */ /* 0x0041e80008000012 */
[----:B---3--:R0:W-:Y:S04]  /*2810*/  STS.U8 [R2+UR18+0x200], R117 ;  /* 0x0002007502007988 */ /* 0x0081e80008000012 */
[----:B----4-:R0:W-:Y:S04]  /*2820*/  STS.U8 [R2+UR18+0x400], R123 ;  /* 0x0004007b02007988 */ /* 0x0101e80008000012 */
[----:B-----5:R0:W-:Y:S04]  /*2830*/  STS.U8 [R2+UR18+0x600], R121 ;  /* 0x0006007902007988 */ /* 0x0201e80008000012 */
[----:B------:R0:W-:Y:S04]  /*2840*/  STS.U8 [R79+UR18+0x80], R110 ;  /* 0x0000806e4f007988 */ /* 0x0001e80008000012 */
[----:B------:R0:W-:Y:S04]  /*2850*/  STS.U8 [R79+UR18+0x280], R112 ;  /* 0x000280704f007988 */ /* 0x0001e80008000012 */
[----:B------:R0:W-:Y:S04]  /*2860*/  STS.U8 [R79+UR18+0x480], R114 ;  /* 0x000480724f007988 */ /* 0x0001e80008000012 */
[----:B------:R0:W-:Y:S04]  /*2870*/  STS.U8 [R79+UR18+0x680], R108 ;  /* 0x0006806c4f007988 */ /* 0x0001e80008000012 */
[----:B------:R0:W-:Y:S04]  /*2880*/  STS.U8 [R90+UR18+0x100], R109 ;  /* 0x0001006d5a007988 */ /* 0x0001e80008000012 */
[----:B------:R0:W-:Y:S01]  /*2890*/  STS.U8 [R90+UR18+0x300], R111 ;  /* 0x0003006f5a007988 */ /* 0x0001e20008000012 */
[----:B------:R-:W-:-:S03]  /*28a0*/  ISETP.LT.OR P2, PT, R4, 0x20, P0 ;  /* 0x000000200400780c */ /* 0x000fc60000741670 */
[----:B------:R0:W-:Y:S04]  /*28b0*/  STS.U8 [R90+UR18+0x500], R113 ;  /* 0x000500715a007988 */ /* 0x0001e80008000012 */
[----:B------:R0:W-:Y:S04]  /*28c0*/  STS.U8 [R90+UR18+0x700], R115 ;  /* 0x000700735a007988 */ /* 0x0001e80008000012 */
[----:B------:R0:W-:Y:S04]  /*28d0*/  STS.U8 [R91+UR18+0x380], R96 ;  /* 0x000380605b007988 */ /* 0x0001e80008000012 */
[----:B------:R0:W-:Y:S01]  /*28e0*/  STS.U8 [R91+UR18+0x780], R98 ;  /* 0x000780625b007988 */ /* 0x0001e20008000012 */
[----:B------:R-:W-:-:S03]  /*28f0*/  ISETP.GE.AND P3, PT, R4, 0x40, PT ;  /* 0x000000400400780c */ /* 0x000fc60003f66270 */
[----:B------:R0:W-:Y:S04]  /*2900*/  STS.U8 [R91+UR18+0x180], R100 ;  /* 0x000180645b007988 */ /* 0x0001e80008000012 */
        /* <DEDUP_REMOVED lines=16> */
[----:B------:R0:W-:Y:S01]  /*2a10*/  STS.U8 [R79+UR18+0xf80], R120 ;  /* 0x000f80784f007988 */ /* 0x0001e20008000012 */
[----:B-1----:R1:W-:Y:S06]  /*2a20*/  MEMBAR.ALL.CTA ;  /* 0x0000000000007992 */ /* 0x0023ec0000008000 */
[----:B-1----:R-:W1:Y:S02]  /*2a30*/  FENCE.VIEW.ASYNC.S ;  /* 0x00000000000073c6 */ /* 0x002e640000000000 */
[----:B-1----:R-:W-:Y:S06]  /*2a40*/  BAR.SYNC.DEFER_BLOCKING 0x0 ;  /* 0x0000000000007b1d */ /* 0x002fec0000010000 */
[----:B------:R-:W-:Y:S05]  /*2a50*/  @P2 BRA `(.L_x_6) ;  /* 0x00000000003c2947 */ /* 0x000fea0003800000 */
[----:B0-----:R-:W-:Y:S02]  /*2a60*/  UIADD3 UR4, UPT, UPT, UR18, 0x800, URZ ;  /* 0x0000080012047890 */ /* 0x001fe4000fffe0ff */
[----:B------:R-:W-:Y:S02]  /*2a70*/  USHF.R.U32.HI UR6, URZ, 0x4, UR18 ;  /* 0x00000004ff067899 */ /* 0x000fe40008011612 */
[----:B------:R-:W-:Y:S02]  /*2a80*/  USHF.R.U32.HI UR4, URZ, 0x4, UR4 ;  /* 0x00000004ff047899 */ /* 0x000fe40008011604 */
[----:B------:R-:W-:Y:S02]  /*2a90*/  USGXT.U32 UR6, UR6, 0xe ;  /* 0x0000000e0606789a */ /* 0x000fe40008000000 */
[----:B------:R-:W-:Y:S01]  /*2aa0*/  USGXT.U32 UR8, UR4, 0xe ;  /* 0x0000000e0408789a */ /* 0x000fe20008000000 */
[----:B------:R-:W-:Y:S02]  /*2ab0*/  UMOV UR5, URZ ;  /* 0x000000ff00057c82 */ /* 0x000fe40008000000 */
[----:B------:R-:W-:Y:S01]  /*2ac0*/  UMOV UR4, UR10 ;  /* 0x0000000a00047c82 */ /* 0x000fe20008000000 */
[----:B------:R-:W-:Y:S01]  /*2ad0*/  UMOV UR16, 0x0 ;  /* 0x0000000000107882 */ /* 0x000fe20000000000 */
[----:B------:R-:W-:Y:S01]  /*2ae0*/  UMOV UR17, 0x4108010 ;  /* 0x0410801000117882 */ /* 0x000fe20000000000 */
[----:B------:R-:W-:Y:S01]  /*2af0*/  UMOV UR7, 0x80004020 ;  /* 0x8000402000077882 */ /* 0x000fe20000000000 */
[----:B------:R-:W-:Y:S01]  /*2b00*/  UMOV UR9, 0xc0004010 ;  /* 0xc000401000097882 */ /* 0x000fe20000000000 */
[----:B------:R-:W-:Y:S01]  /*2b10*/  UMOV UR4, UR4 ;  /* 0x0000000400047c82 */ /* 0x000fe20008000000 */
[----:B------:R1:W-:Y:S01]  /*2b20*/  UTCQMMA gdesc[UR6], gdesc[UR8], tmem[UR19], tmem[UR16], idesc[UR17], !UPT ;  /* 0x00ff1008060075ea */ /* 0x0003e2000f800313 */
[----:B------:R1:W-:Y:S01]  /*2b30*/  UTCBAR [UR4], URZ ;  /* 0x000000ff040073e9 */ /* 0x0003e200080000ff */
[----:B------:R-:W-:-:S02]  /*2b40*/  NOP ;  /* 0x0000000000007918 */ /* 0x000fc40000000000 */
.L_x_6:
[----:B01----:R-:W-:Y:S01]  /*2b50*/  UMOV UR4, URZ ;  /* 0x000000ff00047c82 */ /* 0x003fe20008000000 */
[----:B------:R-:W-:Y:S05]  /*2b60*/  @!P3 BRA `(.L_x_7) ;  /* 0x000000100004b947 */ /* 0x000fea0003800000 */
[----:B------:R-:W-:Y:S01]  /*2b70*/  SHF.R.S32.HI R63, RZ, 0x1f, R4 ;  /* 0x0000001fff3f7819 */ /* 0x000fe20000011404 */
[----:B------:R-:W-:Y:S01]  /*2b80*/  UIADD3 UR5, UPT, UPT, UR18, 0x1800, URZ ;  /* 0x0000180012057890 */ /* 0x000fe2000fffe0ff */
[----:B------:R-:W-:Y:S01]  /*2b90*/  VIADD R93, R93, 0xffffffe0 ;  /* 0xffffffe05d5d7836 */ /* 0x000fe20000000000 */
[----:B------:R-:W-:Y:S01]  /*2ba0*/  UIADD3 UR4, UPT, UPT, UR18, 0x1000, URZ ;  /* 0x0000100012047890 */ /* 0x000fe2000fffe0ff */
[----:B------:R-:W-:Y:S01]  /*2bb0*/  LEA.HI R63, R63, R4, RZ, 0x5 ;  /* 0x000000043f3f7211 */ /* 0x000fe200078f28ff */
[----:B------:R-:W-:Y:S01]  /*2bc0*/  USHF.R.U32.HI UR5, URZ, 0x4, UR5 ;  /* 0x00000004ff057899 */ /* 0x000fe20008011605 */
[----:B------:R-:W-:Y:S01]  /*2bd0*/  IMAD.MOV.U32 R62, RZ, RZ, RZ ;  /* 0x000000ffff3e7224 */ /* 0x000fe200078e00ff */
[----:B------:R-:W-:Y:S01]  /*2be0*/  USHF.L.U32 UR14, UR14, 0x5, URZ ;  /* 0x000000050e0e7899 */ /* 0x000fe200080006ff */
[----:B------:R-:W-:Y:S01]  /*2bf0*/  SHF.R.S32.HI R63, RZ, 0x5, R63 ;  /* 0x00000005ff3f7819 */ /* 0x000fe2000001143f */
[----:B------:R-:W-:Y:S02]  /*2c00*/  USHF.L.U32 UR15, UR15, 0x5, URZ ;  /* 0x000000050f0f7899 */ /* 0x000fe400080006ff */
[----:B------:R-:W-:Y:S01]  /*2c10*/  USHF.R.U32.HI UR4, URZ, 0x4, UR4 ;  /* 0x00000004ff047899 */ /* 0x000fe20008011604 */
[----:B------:R-:W-:Y:S01]  /*2c20*/  VIMNMX R63, PT, PT, R63, 0x2, !PT ;  /* 0x000000023f3f7848 */ /* 0x000fe20007fe0100 */
[----:B------:R-:W-:-:S02]  /*2c30*/  USGXT.U32 UR16, UR5, 0xe ;  /* 0x0000000e0510789a */ /* 0x000fc40008000000 */
[----:B------:R-:W-:Y:S02]  /*2c40*/  USHF.R.S32.HI UR23, URZ, 0x1f, UR14 ;  /* 0x0000001fff177899 */ /* 0x000fe4000801140e */
[----:B------:R-:W-:Y:S01]  /*2c50*/  VIADD R92, R63, 0xffffffff ;  /* 0xffffffff3f5c7836 */ /* 0x000fe20000000000 */
[----:B------:R-:W-:Y:S02]  /*2c60*/  USHF.R.S32.HI UR24, URZ, 0x1f, UR15 ;  /* 0x0000001fff187899 */ /* 0x000fe4000801140f */
[----:B------:R-:W-:Y:S01]  /*2c70*/  USGXT.U32 UR8, UR4, 0xe ;  /* 0x0000000e0408789a */ /* 0x000fe20008000000 */
[----:B------:R-:W-:Y:S01]  /*2c80*/  UMOV UR13, UR10 ;  /* 0x0000000a000d7c82 */ /* 0x000fe20008000000 */
[----:B------:R-:W-:Y:S01]  /*2c90*/  UMOV UR17, 0x1 ;  /* 0x0000000100117882 */ /* 0x000fe20000000000 */
[----:B------:R-:W-:-:S09]  /*2ca0*/  UMOV UR5, URZ ;  /* 0x000000ff00057c82 */ /* 0x000fd20008000000 */
.L_x_10:
[----:B------:R-:W-:Y:S01]  /*2cb0*/  IADD3 R84, P3, PT, R84, UR15, RZ ;  /* 0x0000000f54547c10 */ /* 0x000fe2000ff7e0ff */
[----:B------:R-:W-:Y:S01]  /*2cc0*/  IMAD.U32 R62, R62, -0x80000000, RZ ;  /* 0x800000003e3e7824 */ /* 0x000fe200078e00ff */
[----:B------:R-:W-:Y:S02]  /*2cd0*/  IADD3 R86, P2, PT, R86, UR15, RZ ;  /* 0x0000000f56567c10 */ /* 0x000fe4000ff5e0ff */
[----:B------:R-:W-:Y:S02]  /*2ce0*/  IADD3.X R85, PT, PT, R85, UR24, RZ, P3, !PT ;  /* 0x0000001855557c10 */ /* 0x000fe40009ffe4ff */
[----:B------:R-:W-:Y:S02]  /*2cf0*/  IADD3 R34, P3, PT, R34, UR15, RZ ;  /* 0x0000000f22227c10 */ /* 0x000fe4000ff7e0ff */
[----:B------:R-:W-:Y:S02]  /*2d00*/  IADD3.X R87, PT, PT, R87, UR24, RZ, P2, !PT ;  /* 0x0000001857577c10 */ /* 0x000fe400097fe4ff */
[----:B------:R-:W-:-:S02]  /*2d10*/  IADD3.X R35, PT, PT, R35, UR24, RZ, P3, !PT ;  /* 0x0000001823237c10 */ /* 0x000fc40009ffe4ff */
[----:B------:R-:W-:Y:S02]  /*2d20*/  IADD3 R46, P3, PT, R46, UR15, RZ ;  /* 0x0000000f2e2e7c10 */ /* 0x000fe4000ff7e0ff */
[----:B------:R-:W-:Y:S02]  /*2d30*/  IADD3 R88, P6, PT, R88, UR15, RZ ;  /* 0x0000000f58587c10 */ /* 0x000fe4000ffde0ff */
[----:B------:R-:W-:Y:S02]  /*2d40*/  IADD3.X R49, PT, PT, R49, UR24, RZ, P3, !PT ;  /* 0x0000001831317c10 */ /* 0x000fe40009ffe4ff */
[----:B------:R-:W-:Y:S02]  /*2d50*/  IADD3 R48, P5, PT, R48, UR15, RZ ;  /* 0x0000000f30307c10 */ /* 0x000fe4000ffbe0ff */
[----:B------:R-:W-:Y:S02]  /*2d60*/  IADD3 R42, P4, PT, R42, UR15, RZ ;  /* 0x0000000f2a2a7c10 */ /* 0x000fe4000ff9e0ff */
[----:B------:R-:W-:-:S02]  /*2d70*/  IADD3 R38, P2, PT, R38, UR15, RZ ;  /* 0x0000000f26267c10 */ /* 0x000fc4000ff5e0ff */
[----:B0-----:R-:W0:Y:S01]  /*2d80*/  SYNCS.PHASECHK.TRANS64.TRYWAIT P3, [UR13], R62 ;  /* 0x0000003eff0075a7 */ /* 0x001e22000806110d */
[----:B------:R-:W-:Y:S02]  /*2d90*/  IADD3.X R89, PT, PT, R89, UR24, RZ, P6, !PT ;  /* 0x0000001859597c10 */ /* 0x000fe4000b7fe4ff */
[----:B------:R-:W-:Y:S02]  /*2da0*/  IADD3.X R51, PT, PT, R51, UR24, RZ, P5, !PT ;  /* 0x0000001833337c10 */ /* 0x000fe4000affe4ff */
[----:B------:R-:W-:Y:S02]  /*2db0*/  IADD3.X R45, PT, PT, R45, UR24, RZ, P4, !PT ;  /* 0x000000182d2d7c10 */ /* 0x000fe4000a7fe4ff */
[----:B------:R-:W-:Y:S02]  /*2dc0*/  IADD3.X R39, PT, PT, R39, UR24, RZ, P2, !PT ;  /* 0x0000001827277c10 */ /* 0x000fe400097fe4ff */
[----:B------:R-:W-:Y:S02]  /*2dd0*/  IADD3 R40, P6, PT, R40, UR15, RZ ;  /* 0x0000000f28287c10 */ /* 0x000fe4000ffde0ff */
[----:B------:R-:W-:-:S02]  /*2de0*/  IADD3 R82, P5, PT, R82, UR15, RZ ;  /* 0x0000000f52527c10 */ /* 0x000fc4000ffbe0ff */
[----:B------:R-:W-:Y:S02]  /*2df0*/  IADD3 R80, P4, PT, R80, UR15, RZ ;  /* 0x0000000f50507c10 */ /* 0x000fe4000ff9e0ff */
[----:B------:R-:W-:Y:S02]  /*2e00*/  IADD3 R56, P2, PT, R56, UR15, RZ ;  /* 0x0000000f38387c10 */ /* 0x000fe4000ff5e0ff */
[----:B------:R-:W-:Y:S02]  /*2e10*/  IADD3.X R41, PT, PT, R41, UR24, RZ, P6, !PT ;  /* 0x0000001829297c10 */ /* 0x000fe4000b7fe4ff */
[----:B------:R-:W-:Y:S02]  /*2e20*/  IADD3.X R83, PT, PT, R83, UR24, RZ, P5, !PT ;  /* 0x0000001853537c10 */ /* 0x000fe4000affe4ff */
[----:B------:R-:W-:Y:S02]  /*2e30*/  IADD3.X R81, PT, PT, R81, UR24, RZ, P4, !PT ;  /* 0x0000001851517c10 */ /* 0x000fe4000a7fe4ff */
[----:B------:R-:W-:-:S02]  /*2e40*/  IADD3.X R59, PT, PT, R59, UR24, RZ, P2, !PT ;  /* 0x000000183b3b7c10 */ /* 0x000fc400097fe4ff */
[----:B------:R-:W-:Y:S02]  /*2e50*/  IADD3 R58, P6, PT, R58, UR15, RZ ;  /* 0x0000000f3a3a7c10 */ /* 0x000fe4000ffde0ff */
[----:B------:R-:W-:Y:S02]  /*2e60*/  IADD3 R32, P5, PT, R32, UR15, RZ ;  /* 0x0000000f20207c10 */ /* 0x000fe4000ffbe0ff */
[----:B------:R-:W-:Y:S02]  /*2e70*/  IADD3 R30, P4, PT, R30, UR15, RZ ;  /* 0x0000000f1e1e7c10 */ /* 0x000fe4000ff9e0ff */
[----:B------:R-:W-:Y:S02]  /*2e80*/  IADD3 R64, P2, PT, R64, UR14, RZ ;  /* 0x0000000e40407c10 */ /* 0x000fe4000ff5e0ff */
[----:B------:R-:W-:Y:S02]  /*2e90*/  IADD3.X R61, PT, PT, R61, UR24, RZ, P6, !PT ;  /* 0x000000183d3d7c10 */ /* 0x000fe4000b7fe4ff */
[----:B------:R-:W-:-:S02]  /*2ea0*/  IADD3.X R33, PT, PT, R33, UR24, RZ, P5, !PT ;  /* 0x0000001821217c10 */ /* 0x000fc4000affe4ff */
[----:B------:R-:W-:Y:S02]  /*2eb0*/  IADD3.X R31, PT, PT, R31, UR24, RZ, P4, !PT ;  /* 0x000000181f1f7c10 */ /* 0x000fe4000a7fe4ff */
[----:B------:R-:W-:Y:S02]  /*2ec0*/  IADD3.X R67, PT, PT, R67, UR23, RZ, P2, !PT ;  /* 0x0000001743437c10 */ /* 0x000fe400097fe4ff */
[----:B------:R-:W-:Y:S02]  /*2ed0*/  IADD3 R26, P6, PT, R26, UR15, RZ ;  /* 0x0000000f1a1a7c10 */ /* 0x000fe4000ffde0ff */
[----:B------:R-:W-:Y:S02]  /*2ee0*/  IADD3 R72, P5, PT, R72, UR14, RZ ;  /* 0x0000000e48487c10 */ /* 0x000fe4000ffbe0ff */
[----:B------:R-:W-:Y:S02]  /*2ef0*/  IADD3 R28, P4, PT, R28, UR14, RZ ;  /* 0x0000000e1c1c7c10 */ /* 0x000fe4000ff9e0ff */
[----:B------:R-:W-:-:S02]  /*2f00*/  IADD3 R60, P2, PT, R60, UR14, RZ ;  /* 0x0000000e3c3c7c10 */ /* 0x000fc4000ff5e0ff */
        /* <DEDUP_REMOVED lines=28> */
[-C--:B------:R-:W-:Y:S02]  /*30d0*/  ISETP.GE.AND P6, PT, R0, R93.reuse, PT ;  /* 0x0000005d0000720c */ /* 0x080fe40003fc6270 */
[----:B------:R-:W-:-:S02]  /*30e0*/  ISETP.GE.AND P5, PT, R5, R93, PT ;  /* 0x0000005d0500720c */ /* 0x000fc40003fa6270 */
[----:B------:R-:W-:Y:S01]  /*30f0*/  PRMT R125, RZ, 0x7610, R125 ;  /* 0x00007610ff7d7816 */ /* 0x000fe2000000007d */
[----:B0-----:R-:W-:Y:S10]  /*3100*/  @!P3 BRA `(.L_x_8) ;  /* 0x0000002000c0b947 */ /* 0x001ff40003800000 */
.L_x_16:
[-C--:B------:R-:W-:Y:S01]  /*3110*/  ISETP.GE.AND P3, PT, R11, R93.reuse, PT ;  /* 0x0000005d0b00720c */ /* 0x080fe20003f66270 */
[----:B------:R-:W2:Y:S01]  /*3120*/  @!P6 LDG.E.U8 R125, desc[UR20][R6.64] ;  /* 0x00000014067de981 */ /* 0x000ea2000c1e1100 */
[----:B------:R-:W-:Y:S02]  /*3130*/  PRMT R119, RZ, 0x7610, R119 ;  /* 0x00007610ff777816 */ /* 0x000fe40000000077 */
[----:B------:R-:W-:Y:S02]  /*3140*/  ISETP.GE.AND P2, PT, R10, R93, PT ;  /* 0x0000005d0a00720c */ /* 0x000fe40003f46270 */
[----:B------:R-:W-:Y:S02]  /*3150*/  PRMT R123, RZ, 0x7610, R123 ;  /* 0x00007610ff7b7816 */ /* 0x000fe4000000007b */
[----:B------:R-:W-:-:S04]  /*3160*/  PRMT R121, RZ, 0x7610, R121 ;  /* 0x00007610ff797816 */ /* 0x000fc80000000079 */
[----:B------:R-:W3:Y:S04]  /*3170*/  @!P5 LDG.E.U8 R123, desc[UR20][R8.64] ;  /* 0x00000014087bd981 */ /* 0x000ee8000c1e1100 */
[----:B------:R-:W4:Y:S01]  /*3180*/  @!P3 LDG.E.U8 R119, desc[UR20][R14.64] ;  /* 0x000000140e77b981 */ /* 0x000f22000c1e1100 */
[-C--:B------:R-:W-:Y:S02]  /*3190*/  ISETP.GE.AND P3, PT, R44, R93.reuse, PT ;  /* 0x0000005d2c00720c */ /* 0x080fe40003f66270 */
[-C--:B------:R-:W-:Y:S01]  /*31a0*/  ISETP.GE.AND P5, PT, R47, R93.reuse, PT ;  /* 0x0000005d2f00720c */ /* 0x080fe20003fa6270 */
[----:B------:R-:W5:Y:S01]  /*31b0*/  @!P2 LDG.E.U8 R121, desc[UR20][R12.64] ;  /* 0x000000140c79a981 */ /* 0x000f62000c1e1100 */
[----:B------:R-:W-:Y:S02]  /*31c0*/  ISETP.GE.AND P2, PT, R16, R93, PT ;  /* 0x0000005d1000720c */ /* 0x000fe40003f46270 */
[----:B------:R-:W-:-:S02]  /*31d0*/  PRMT R95, RZ, 0x7610, R95 ;  /* 0x00007610ff5f7816 */ /* 0x000fc4000000005f */
[----:B------:R-:W-:-:S05]  /*31e0*/  PRMT R94, RZ, 0x7610, R94 ;  /* 0x00007610ff5e7816 */ /* 0x000fca000000005e */
[----:B------:R-:W-:Y:S02]  /*31f0*/  @!P3 IMAD.MOV.U32 R62, RZ, RZ, R50 ;  /* 0x000000ffff3eb224 */ /* 0x000fe400078e0032 */
[----:B------:R-:W-:Y:S01]  /*3200*/  @!P3 IMAD.MOV.U32 R63, RZ, RZ, R53 ;  /* 0x000000ffff3fb224 */ /* 0x000fe200078e0035 */
[----:B------:R-:W-:Y:S01]  /*3210*/  PRMT R97, RZ, 0x7610, R97 ;  /* 0x00007610ff617816 */ /* 0x000fe20000000061 */
[----:B------:R-:W5:Y:S04]  /*3220*/  @!P2 LDG.E.U8 R94, desc[UR20][R18.64] ;  /* 0x00000014125ea981 */ /* 0x000f68000c1e1100 */
[----:B------:R0:W5:Y:S01]  /*3230*/  @!P3 LDG.E.U8 R95, desc[UR20][R62.64] ;  /* 0x000000143e5fb981 */ /* 0x000162000c1e1100 */
[----:B------:R-:W-:Y:S01]  /*3240*/  ISETP.GE.AND P2, PT, R66, R93, PT ;  /* 0x0000005d4200720c */ /* 0x000fe20003f46270 */
[----:B0-----:R-:W-:-:S02]  /*3250*/  @!P5 IMAD.MOV.U32 R62, RZ, RZ, R52 ;  /* 0x000000ffff3ed224 */ /* 0x001fc400078e0034 */
[----:B------:R-:W-:-:S05]  /*3260*/  @!P5 IMAD.MOV.U32 R63, RZ, RZ, R55 ;  /* 0x000000ffff3fd224 */ /* 0x000fca00078e0037 */
[----:B------:R0:W5:Y:S01]  /*3270*/  @!P5 LDG.E.U8 R97, desc[UR20][R62.64] ;  /* 0x000000143e61d981 */ /* 0x000162000c1e1100 */
[-C--:B------:R-:W-:Y:S02]  /*3280*/  ISETP.GE.AND P5, PT, R54, R93.reuse, PT ;  /* 0x0000005d3600720c */ /* 0x080fe40003fa6270 */
[-C--:B------:R-:W-:Y:S02]  /*3290*/  ISETP.GE.AND P4, PT, R17, R93.reuse, PT ;  /* 0x0000005d1100720c */ /* 0x080fe40003f86270 */
[----:B------:R-:W-:Y:S02]  /*32a0*/  ISETP.GE.AND P3, PT, R22, R93, PT ;  /* 0x0000005d1600720c */ /* 0x000fe40003f66270 */
[----:B------:R-:W-:Y:S02]  /*32b0*/  PRMT R100, RZ, 0x7610, R100 ;  /* 0x00007610ff647816 */ /* 0x000fe40000000064 */
[----:B------:R-:W-:Y:S02]  /*32c0*/  PRMT R98, RZ, 0x7610, R98 ;  /* 0x00007610ff627816 */ /* 0x000fe40000000062 */
[----:B------:R-:W-:-:S02]  /*32d0*/  PRMT R102, RZ, 0x7610, R102 ;  /* 0x00007610ff667816 */ /* 0x000fc40000000066 */
[----:B------:R-:W-:Y:S01]  /*32e0*/  PRMT R99, RZ, 0x7610, R99 ;  /* 0x00007610ff637816 */ /* 0x000fe20000000063 */
[----:B------:R-:W5:Y:S01]  /*32f0*/  @!P2 LDG.E.U8 R100, desc[UR20][R70.64] ;  /* 0x000000144664a981 */ /* 0x000f62000c1e1100 */
[----:B0-----:R-:W-:Y:S01]  /*3300*/  @!P5 IMAD.MOV.U32 R62, RZ, RZ, R60 ;  /* 0x000000ffff3ed224 */ /* 0x001fe200078e003c */
[-C--:B------:R-:W-:Y:S01]  /*3310*/  ISETP.GE.AND P2, PT, R57, R93.reuse, PT ;  /* 0x0000005d3900720c */ /* 0x080fe20003f46270 */
[----:B------:R-:W-:Y:S01]  /*3320*/  @!P5 IMAD.MOV.U32 R63, RZ, RZ, R65 ;  /* 0x000000ffff3fd224 */ /* 0x000fe200078e0041 */
[----:B------:R-:W5:Y:S01]  /*3330*/  @!P4 LDG.E.U8 R98, desc[UR20][R20.64] ;  /* 0x000000141462c981 */ /* 0x000f62000c1e1100 */
[-C--:B------:R-:W-:Y:S02]  /*3340*/  ISETP.GE.AND P6, PT, R69, R93.reuse, PT ;  /* 0x0000005d4500720c */ /* 0x080fe40003fc6270 */
[-C--:B------:R-:W-:Y:S01]  /*3350*/  ISETP.GE.AND P4, PT, R78, R93.reuse, PT ;  /* 0x0000005d4e00720c */ /* 0x080fe20003f86270 */
[----:B------:R-:W5:Y:S01]  /*3360*/  @!P3 LDG.E.U8 R102, desc[UR20][R24.64] ;  /* 0x000000141866b981 */ /* 0x000f62000c1e1100 */
[----:B------:R-:W-:-:S03]  /*3370*/  ISETP.GE.AND P3, PT, R43, R93, PT ;  /* 0x0000005d2b00720c */ /* 0x000fc60003f66270 */
[----:B------:R0:W5:Y:S01]  /*3380*/  @!P5 LDG.E.U8 R99, desc[UR20][R62.64] ;  /* 0x000000143e63d981 */ /* 0x000162000c1e1100 */
[-C--:B------:R-:W-:Y:S02]  /*3390*/  ISETP.GE.AND P5, PT, R68, R93.reuse, PT ;  /* 0x0000005d4400720c */ /* 0x080fe40003fa6270 */
[----:B------:R-:W-:Y:S02]  /*33a0*/  PRMT R96, RZ, 0x7610, R96 ;  /* 0x00007610ff607816 */ /* 0x000fe40000000060 */
[----:B------:R-:W-:Y:S02]  /*33b0*/  PRMT R104, RZ, 0x7610, R104 ;  /* 0x00007610ff687816 */ /* 0x000fe40000000068 */
[----:B------:R-:W-:Y:S02]  /*33c0*/  PRMT R106, RZ, 0x7610, R106 ;  /* 0x00007610ff6a7816 */ /* 0x000fe4000000006a */
[----:B------:R-:W-:Y:S01]  /*33d0*/  PRMT R101, RZ, 0x7610, R101 ;  /* 0x00007610ff657816 */ /* 0x000fe20000000065 */
[----:B0-----:R-:W-:Y:S01]  /*33e0*/  @!P2 IMAD.MOV.U32 R62, RZ, RZ, R64 ;  /* 0x000000ffff3ea224 */ /* 0x001fe200078e0040 */
[----:B------:R-:W-:Y:S01]  /*33f0*/  PRMT R108, RZ, 0x7610, R108 ;  /* 0x00007610ff6c7816 */ /* 0x000fe2000000006c */
[----:B------:R-:W-:Y:S01]  /*3400*/  @!P2 IMAD.MOV.U32 R63, RZ, RZ, R67 ;  /* 0x000000ffff3fa224 */ /* 0x000fe200078e0043 */
[----:B------:R-:W5:Y:S04]  /*3410*/  @!P6 LDG.E.U8 R96, desc[UR20][R74.64] ;  /* 0x000000144a60e981 */ /* 0x000f68000c1e1100 */
[----:B------:R-:W5:Y:S04]  /*3420*/  @!P4 LDG.E.U8 R104, desc[UR20][R76.64] ;  /* 0x000000144c68c981 */ /* 0x000f68000c1e1100 */
[----:B------:R-:W5:Y:S04]  /*3430*/  @!P3 LDG.E.U8 R106, desc[UR20][R28.64] ;  /* 0x000000141c6ab981 */ /* 0x000f68000c1e1100 */
[----:B------:R0:W5:Y:S04]  /*3440*/  @!P2 LDG.E.U8 R101, desc[UR20][R62.64] ;  /* 0x000000143e65a981 */ /* 0x000168000c1e1100 */
[----:B------:R-:W5:Y:S01]  /*3450*/  @!P5 LDG.E.U8 R108, desc[UR20][R72.64] ;  /* 0x00000014486cd981 */ /* 0x000f62000c1e1100 */
[----:B------:R-:W-:Y:S01]  /*3460*/  BAR.SYNC.DEFER_BLOCKING 0x0 ;  /* 0x0000000000007b1d */ /* 0x000fe20000010000 */
[----:B------:R-:W-:-:S02]  /*3470*/  ISETP.GE.AND P4, PT, R23, R93, PT ;  /* 0x0000005d1700720c */ /* 0x000fc40003f86270 */
[----:B------:R-:W-:Y:S02]  /*3480*/  PRMT R115, RZ, 0x7610, R115 ;  /* 0x00007610ff737816 */ /* 0x000fe40000000073 */
[----:B------:R-:W-:-:S09]  /*3490*/  PRMT R117, RZ, 0x7610, R117 ;  /* 0x00007610ff757816 */ /* 0x000fd20000000075 */
[----:B0-----:R-:W-:Y:S02]  /*34a0*/  @!P4 IMAD.MOV.U32 R62, RZ, RZ, R42 ;  /* 0x000000ffff3ec224 */ /* 0x001fe400078e002a */
[----:B------:R-:W-:Y:S01]  /*34b0*/  @!P4 IMAD.MOV.U32 R63, RZ, RZ, R45 ;  /* 0x000000ffff3fc224 */ /* 0x000fe200078e002d */
[----:B------:R-:W-:-:S04]  /*34c0*/  PRMT R110, RZ, 0x7610, R110 ;  /* 0x00007610ff6e7816 */ /* 0x000fc8000000006e */
[----:B------:R0:W5:Y:S02]  /*34d0*/  @!P4 LDG.E.U8 R115, desc[UR20][R62.64] ;  /* 0x000000143e73c981 */ /* 0x000164000c1e1100 */
[----:B0-----:R-:W-:Y:S02]  /*34e0*/  @!P4 IMAD.MOV.U32 R62, RZ, RZ, R48 ;  /* 0x000000ffff3ec224 */ /* 0x001fe400078e0030 */
[----:B------:R-:W-:-:S05]  /*34f0*/  @!P4 IMAD.MOV.U32 R63, RZ, RZ, R51 ;  /* 0x000000ffff3fc224 */ /* 0x000fca00078e0033 */
[----:B------:R0:W5:Y:S01]  /*3500*/  @!P4 LDG.E.U8 R117, desc[UR20][R62.64] ;  /* 0x000000143e75c981 */ /* 0x000162000c1e1100 */
[----:B------:R-:W-:Y:S01]  /*3510*/  PRMT R112, RZ, 0x7610, R112 ;  /* 0x00007610ff707816 */ /* 0x000fe20000000070 */
        /* <DEDUP_REMOVED lines=23> */
[----:B------:R-:W-:Y:S02]  /*3690*/  PRMT R103, RZ, 0x7610, R103 ;  /* 0x00007610ff677816 */ /* 0x000fe40000000067 */
[----:B------:R-:W-:Y:S02]  /*36a0*/  PRMT R105, RZ, 0x7610, R105 ;  /* 0x00007610ff697816 */ /* 0x000fe40000000069 */
[----:B------:R-:W-:Y:S02]  /*36b0*/  PRMT R107, RZ, 0x7610, R107 ;  /* 0x00007610ff6b7816 */ /* 0x000fe4000000006b */
[----:B------:R-:W-:Y:S01]  /*36c0*/  PRMT R109, RZ, 0x7610, R109 ;  /* 0x00007610ff6d7816 */ /* 0x000fe2000000006d */
[----:B------:R-:W5:Y:S01]  /*36d0*/  @!P4 LDG.E.U8 R103, desc[UR20][R26.64] ;  /* 0x000000141a67c981 */ /* 0x000f62000c1e1100 */
[----:B0-----:R-:W-:Y:S02]  /*36e0*/  @!P4 IMAD.MOV.U32 R62, RZ, RZ, R86 ;  /* 0x000000ffff3ec224 */ /* 0x001fe400078e0056 */
[----:B------:R-:W-:Y:S01]  /*36f0*/  @!P4 IMAD.MOV.U32 R63, RZ, RZ, R87 ;  /* 0x000000ffff3fc224 */ /* 0x000fe200078e0057 */
[----:B------:R-:W-:Y:S01]  /*3700*/  PRMT R111, RZ, 0x7610, R111 ;  /* 0x00007610ff6f7816 */ /* 0x000fe2000000006f */
[----:B------:R-:W5:Y:S01]  /*3710*/  @!P4 LDG.E.U8 R105, desc[UR20][R30.64] ;  /* 0x000000141e69c981 */ /* 0x000f62000c1e1100 */
[----:B------:R-:W-:-:S02]  /*3720*/  PRMT R113, RZ, 0x7610, R113 ;  /* 0x00007610ff717816 */ /* 0x000fc40000000071 */
[----:B------:R-:W-:Y:S01]  /*3730*/  PRMT R124, RZ, 0x7610, R124 ;  /* 0x00007610ff7c7816 */ /* 0x000fe2000000007c */
[----:B------:R0:W5:Y:S04]  /*3740*/  @!P4 LDG.E.U8 R122, desc[UR20][R62.64] ;  /* 0x000000143e7ac981 */ /* 0x000168000c1e1100 */
[----:B------:R-:W5:Y:S04]  /*3750*/  @!P4 LDG.E.U8 R107, desc[UR20][R32.64] ;  /* 0x00000014206bc981 */ /* 0x000f68000c1e1100 */
[----:B------:R-:W5:Y:S01]  /*3760*/  @!P4 LDG.E.U8 R109, desc[UR20][R34.64] ;  /* 0x00000014226dc981 */ /* 0x000f62000c1e1100 */
[----:B0-----:R-:W-:-:S02]  /*3770*/  @!P4 IMAD.MOV.U32 R62, RZ, RZ, R88 ;  /* 0x000000ffff3ec224 */ /* 0x001fc400078e0058 */
[----:B------:R-:W-:Y:S01]  /*3780*/  @!P4 IMAD.MOV.U32 R63, RZ, RZ, R89 ;  /* 0x000000ffff3fc224 */ /* 0x000fe200078e0059 */
[----:B------:R-:W5:Y:S04]  /*3790*/  @!P4 LDG.E.U8 R111, desc[UR20][R38.64] ;  /* 0x00000014266fc981 */ /* 0x000f68000c1e1100 */
[----:B------:R-:W5:Y:S04]  /*37a0*/  @!P4 LDG.E.U8 R113, desc[UR20][R40.64] ;  /* 0x000000142871c981 */ /* 0x000f68000c1e1100 */
[----:B------:R-:W5:Y:S04]  /*37b0*/  @!P4 LDG.E.U8 R124, desc[UR20][R62.64] ;  /* 0x000000143e7cc981 */ /* 0x000f68000c1e1100 */
[----:B--2---:R0:W-:Y:S04]  /*37c0*/  STS.U8 [R2+UR18+0x1000], R125 ;  /* 0x0010007d02007988 */ /* 0x0041e80008000012 */
[----:B---3--:R0:W-:Y:S04]  /*37d0*/  STS.U8 [R2+UR18+0x1200], R123 ;  /* 0x0012007b02007988 */ /* 0x0081e80008000012 */
[----:B----4-:R0:W-:Y:S04]  /*37e0*/  STS.U8 [R2+UR18+0x1600], R119 ;  /* 0x0016007702007988 */ /* 0x0101e80008000012 */
[----:B-----5:R0:W-:Y:S04]  /*37f0*/  STS.U8 [R2+UR18+0x1400], R121 ;  /* 0x0014007902007988 */ /* 0x0201e80008000012 */
[----:B------:R0:W-:Y:S01]  /*3800*/  STS.U8 [R79+UR18+0x1080], R94 ;  /* 0x0010805e4f007988 */ /* 0x0001e20008000012 */
[----:B------:R-:W-:Y:S01]  /*3810*/  ULEA UR13, UR17, UR18, 0x3 ;  /* 0x00000012110d7291 */ /* 0x000fe2000f8e18ff */
[----:B------:R-:W-:-:S03]  /*3820*/  UMOV UR4, UR5 ;  /* 0x0000000500047c82 */ /* 0x000fc60008000000 */
[----:B------:R-:W-:Y:S01]  /*3830*/  UIADD3 UR13, UPT, UPT, UR13, 0x2000, URZ ;  /* 0x000020000d0d7890 */ /* 0x000fe2000fffe0ff */
        /* <DEDUP_REMOVED lines=27> */
[----:B------:R1:W-:Y:S06]  /*39f0*/  MEMBAR.ALL.CTA ;  /* 0x0000000000007992 */ /* 0x0003ec0000008000 */
[----:B-1----:R-:W1:Y:S02]  /*3a00*/  FENCE.VIEW.ASYNC.S ;  /* 0x00000000000073c6 */ /* 0x002e640000000000 */
[----:B-1----:R-:W-:Y:S06]  /*3a10*/  BAR.SYNC.DEFER_BLOCKING 0x0 ;  /* 0x0000000000007b1d */ /* 0x002fec0000010000 */
[----:B------:R-:W-:Y:S05]  /*3a20*/  @P0 BRA `(.L_x_9) ;  /* 0x00000000002c0947 */ /* 0x000fea0003800000 */
[----:B------:R-:W-:Y:S01]  /*3a30*/  UMOV UR6, UR13 ;  /* 0x0000000d00067c82 */ /* 0x000fe20008000000 */
[----:B------:R-:W-:Y:S01]  /*3a40*/  UMOV UR7, URZ ;  /* 0x000000ff00077c82 */ /* 0x000fe20008000000 */
[----:B------:R-:W-:Y:S01]  /*3a50*/  UMOV UR9, 0x80004020 ;  /* 0x8000402000097882 */ /* 0x000fe20000000000 */
[----:B------:R-:W-:Y:S01]  /*3a60*/  UMOV UR10, UR16 ;  /* 0x00000010000a7c82 */ /* 0x000fe20008000000 */
[----:B------:R-:W-:Y:S01]  /*3a70*/  UMOV UR11, 0xc0004010 ;  /* 0xc0004010000b7882 */ /* 0x000fe20000000000 */
[----:B------:R-:W-:Y:S01]  /*3a80*/  UMOV UR26, 0x0 ;  /* 0x00000000001a7882 */ /* 0x000fe20000000000 */
[----:B------:R-:W-:Y:S01]  /*3a90*/  UMOV UR27, 0x4108010 ;  /* 0x04108010001b7882 */ /* 0x000fe20000000000 */
[----:B------:R-:W-:Y:S01]  /*3aa0*/  UMOV UR5, UR6 ;  /* 0x0000000600057c82 */ /* 0x000fe20008000000 */
[----:B------:R1:W-:Y:S01]  /*3ab0*/  UTCQMMA gdesc[UR8], gdesc[UR10], tmem[UR19], tmem[UR26], idesc[UR27], UPT ;  /* 0x00ff1a0a080075ea */ /* 0x0003e2000b800313 */
[----:B------:R1:W-:Y:S01]  /*3ac0*/  UTCBAR [UR5], URZ ;  /* 0x000000ff050073e9 */ /* 0x0003e200080000ff */
[----:B------:R-:W-:-:S02]  /*3ad0*/  NOP ;  /* 0x0000000000007918 */ /* 0x000fc40000000000 */
.L_x_9:
[----:B------:R-:W-:Y:S01]  /*3ae0*/  VIADD R92, R92, 0xffffffff ;  /* 0xffffffff5c5c7836 */ /* 0x000fe20000000000 */
[----:B------:R-:W-:Y:S01]  /*3af0*/  UIADD3 UR17, UPT, UPT, UR17, 0x1, URZ ;  /* 0x0000000111117890 */ /* 0x000fe2000fffe0ff */
[----:B------:R-:W-:Y:S02]  /*3b00*/  IMAD.U32 R62, RZ, RZ, UR4 ;  /* 0x00000004ff3e7e24 */ /* 0x000fe4000f8e00ff */
[----:B------:R-:W-:Y:S01]  /*3b10*/  VIADD R93, R93, 0xffffffe0 ;  /* 0xffffffe05d5d7836 */ /* 0x000fe20000000000 */
[----:B------:R-:W-:Y:S01]  /*3b20*/  ISETP.NE.U32.AND P2, PT, R92, RZ, PT ;  /* 0x000000ff5c00720c */ /* 0x000fe20003f45070 */
[----:B------:R-:W-:-:S04]  /*3b30*/  UISETP.GT.AND UP1, UPT, UR17, 0x1, UPT ;  /* 0x000000011100788c */ /* 0x000fc8000bf24270 */
[----:B-1----:R-:W-:Y:S02]  /*3b40*/  USEL UR5, URZ, 0x1, !UP1 ;  /* 0x00000001ff057887 */ /* 0x002fe4000c800000 */
[----:B------:R-:W-:Y:S02]  /*3b50*/  USEL UR17, UR17, URZ, !UP1 ;  /* 0x000000ff11117287 */ /* 0x000fe4000c800000 */
[----:B------:R-:W-:-:S04]  /*3b60*/  ULOP3.LUT UR5, UR4, UR5, URZ, 0x3c, !UPT ;  /* 0x0000000504057292 */ /* 0x000fc8000f8e3cff */
[----:B------:R-:W-:Y:S08]  /*3b70*/  @P2 BRA `(.L_x_10) ;  /* 0xfffffff0004c2947 */ /* 0x000ff0000383ffff */
.L_x_7:
[----:B------:R-:W-:-:S13]  /*3b80*/  ISETP.GE.AND P0, PT, R4, 0x20, PT ;  /* 0x000000200400780c */ /* 0x000fda0003f06270 */
[----:B------:R-:W-:Y:S05]  /*3b90*/  @!P0 BRA `(.L_x_11) ;  /* 0x0000000000108947 */ /* 0x000fea0003800000 */
[----:B------:R-:W-:-:S06]  /*3ba0*/  USHF.L.U32 UR4, UR4, 0x1f, URZ ;  /* 0x0000001f04047899 */ /* 0x000fcc00080006ff */
[----:B------:R-:W-:-:S04]  /*3bb0*/  IMAD.U32 R4, RZ, RZ, UR4 ;  /* 0x00000004ff047e24 */ /* 0x000fc8000f8e00ff */
[----:B------:R-:W1:Y:S02]  /*3bc0*/  SYNCS.PHASECHK.TRANS64.TRYWAIT P0, [UR13], R4 ;  /* 0x00000004ff0075a7 */ /* 0x000e64000800110d */
[----:B-1----:R-:W-:Y:S05]  /*3bd0*/  @!P0 BRA `(.L_x_12) ;  /* 0x0000001800188947 */ /* 0x002fea0003800000 */
.L_x_11:
[----:B------:R-:W-:Y:S01]  /*3be0*/  BAR.SYNC.DEFER_BLOCKING 0x0 ;  /* 0x0000000000007b1d */ /* 0x000fe20000010000 */
[C---:B------:R-:W-:Y:S02]  /*3bf0*/  IMAD.SHL.U32 R38, R37.reuse, 0x10, RZ ;  /* 0x0000001025267824 */ /* 0x040fe400078e00ff */
[C---:B------:R-:W-:Y:S02]  /*3c00*/  IMAD.SHL.U32 R39, R37.reuse, 0x80, RZ ;  /* 0x0000008025277824 */ /* 0x040fe400078e00ff */
[----:B------:R-:W-:Y:S01]  /*3c10*/  IMAD.SHL.U32 R37, R37, 0x8, RZ ;  /* 0x0000000825257824 */ /* 0x000fe200078e00ff */
[----:B------:R-:W-:Y:S01]  /*3c20*/  LOP3.LUT R38, R38, 0xf0, RZ, 0xc0, !PT ;  /* 0x000000f026267812 */ /* 0x000fe200078ec0ff */
[----:B------:R-:W1:Y:S01]  /*3c30*/  LDCU.128 UR8, c[0x0][0x390] ;  /* 0x00007200ff0877ac */ /* 0x000e620008000c00 */
[----:B------:R-:W-:Y:S02]  /*3c40*/  LOP3.LUT R39, R39, 0x800, RZ, 0xc0, !PT ;  /* 0x0000080027277812 */ /* 0x000fe400078ec0ff */
[----:B------:R-:W-:Y:S01]  /*3c50*/  LOP3.LUT R37, R37, 0x300, RZ, 0xc0, !PT ;  /* 0x0000030025257812 */ /* 0x000fe200078ec0ff */
[----:B------:R-:W2:Y:S01]  /*3c60*/  LDCU UR4, c[0x0][0x3b4] ;  /* 0x00007680ff0477ac */ /* 0x000ea20008000800 */
[----:B------:R-:W-:-:S05]  /*3c70*/  IADD3 R38, PT, PT, R38, UR18, R39 ;  /* 0x0000001226267c10 */ /* 0x000fca000fffe027 */
[----:B------:R-:W-:Y:S01]  /*3c80*/  IMAD.IADD R37, R37, 0x1, R38 ;  /* 0x0000000125257824 */ /* 0x000fe200078e0226 */
[----:B------:R-:W3:Y:S02]  /*3c90*/  @!P1 SYNCS.CCTL.IV [UR18+0x2000] ;  /* 0x00200000ff0099b1 */ /* 0x000ee40008000012 */
[----:B---3--:R-:W-:Y:S01]  /*3ca0*/  BAR.SYNC.DEFER_BLOCKING 0x0 ;  /* 0x0000000000007b1d */ /* 0x008fe20000010000 */
[----:B-1----:R-:W-:-:S05]  /*3cb0*/  ISETP.GE.AND P0, PT, R3, UR10, PT ;  /* 0x0000000a03007c0c */ /* 0x002fca000bf06270 */
[----:B------:R-:W-:Y:S01]  /*3cc0*/  LDTM.16dp32bit_t0_t15.x32 R4, tmem[UR12] ;  /* 0x0000000c000479ee */ /* 0x000fe20008a80000 */
[----:B------:R-:W1:Y:S01]  /*3cd0*/  LDTM.16dp32bit_t16_t31.x32 R4, tmem[UR12+0x20] ;  /* 0x0000200c000479ee */ /* 0x000e620008aa0000 */
[----:B------:R-:W3:Y:S01]  /*3ce0*/  @!P1 SYNCS.CCTL.IV [UR18+0x2008] ;  /* 0x00200800ff0099b1 */ /* 0x000ee20008000012 */
[----:B------:R-:W-:Y:S01]  /*3cf0*/  NOP ;  /* 0x0000000000007918 */ /* 0x000fe20000000000 */
[----:B-1----:R-:W-:Y:S02]  /*3d00*/  F2FP.SATFINITE.E4M3.F32.PACK_AB_MERGE_C R4, R5, R4, RZ ;  /* 0x000000040504723e */ /* 0x002fe400048070ff */
[----:B------:R-:W-:Y:S02]  /*3d10*/  F2FP.SATFINITE.E4M3.F32.PACK_AB_MERGE_C R6, R7, R6, RZ ;  /* 0x000000060706723e */ /* 0x000fe400048070ff */
[----:B------:R-:W-:Y:S02]  /*3d20*/  F2FP.SATFINITE.E4M3.F32.PACK_AB_MERGE_C R8, R9, R8, RZ ;  /* 0x000000080908723e */ /* 0x000fe400048070ff */
[----:B------:R-:W-:-:S02]  /*3d30*/  F2FP.SATFINITE.E4M3.F32.PACK_AB_MERGE_C R12, R13, R12, RZ ;  /* 0x0000000c0d0c723e */ /* 0x000fc400048070ff */
[----:B------:R-:W-:Y:S02]  /*3d40*/  F2FP.SATFINITE.E4M3.F32.PACK_AB_MERGE_C R14, R15, R14, RZ ;  /* 0x0000000e0f0e723e */ /* 0x000fe400048070ff */
[----:B------:R-:W-:Y:S02]  /*3d50*/  F2FP.SATFINITE.E4M3.F32.PACK_AB_MERGE_C R16, R17, R16, RZ ;  /* 0x000000101110723e */ /* 0x000fe400048070ff */
[----:B------:R-:W-:Y:S02]  /*3d60*/  F2FP.SATFINITE.E4M3.F32.PACK_AB_MERGE_C R20, R21, R20, RZ ;  /* 0x000000141514723e */ /* 0x000fe400048070ff */
[----:B------:R-:W-:Y:S02]  /*3d70*/  F2FP.SATFINITE.E4M3.F32.PACK_AB_MERGE_C R22, R23, R22, RZ ;  /* 0x000000161716723e */ /* 0x000fe400048070ff */
[----:B------:R-:W-:Y:S02]  /*3d80*/  F2FP.SATFINITE.E4M3.F32.PACK_AB_MERGE_C R24, R25, R24, RZ ;  /* 0x000000181918723e */ /* 0x000fe400048070ff */
[----:B------:R-:W-:-:S02]  /*3d90*/  F2FP.SATFINITE.E4M3.F32.PACK_AB_MERGE_C R18, R19, R18, RZ ;  /* 0x000000121312723e */ /* 0x000fc400048070ff */
[----:B------:R-:W-:Y:S02]  /*3da0*/  F2FP.SATFINITE.E4M3.F32.PACK_AB_MERGE_C R26, R27, R26, RZ ;  /* 0x0000001a1b1a723e */ /* 0x000fe400048070ff */
[----:B------:R-:W-:Y:S02]  /*3db0*/  F2FP.SATFINITE.E4M3.F32.PACK_AB_MERGE_C R28, R29, R28, RZ ;  /* 0x0000001c1d1c723e */ /* 0x000fe400048070ff */
[----:B------:R-:W-:Y:S02]  /*3dc0*/  LOP3.LUT R19, R4, 0xffff, RZ, 0xc0, !PT ;  /* 0x0000ffff04137812 */ /* 0x000fe400078ec0ff */
[----:B------:R-:W-:Y:S02]  /*3dd0*/  LOP3.LUT R38, R6, 0xffff, RZ, 0xc0, !PT ;  /* 0x0000ffff06267812 */ /* 0x000fe400078ec0ff */
[----:B------:R-:W-:Y:S02]  /*3de0*/  LOP3.LUT R21, R8, 0xffff, RZ, 0xc0, !PT ;  /* 0x0000ffff08157812 */ /* 0x000fe400078ec0ff */
[----:B------:R-:W-:-:S02]  /*3df0*/  LOP3.LUT R23, R12, 0xffff, RZ, 0xc0, !PT ;  /* 0x0000ffff0c177812 */ /* 0x000fc400078ec0ff */
[----:B------:R-:W-:Y:S02]  /*3e00*/  LOP3.LUT R14, R14, 0xffff, RZ, 0xc0, !PT ;  /* 0x0000ffff0e0e7812 */ /* 0x000fe400078ec0ff */
[----:B------:R-:W-:Y:S02]  /*3e10*/  LOP3.LUT R25, R16, 0xffff, RZ, 0xc0, !PT ;  /* 0x0000ffff10197812 */ /* 0x000fe400078ec0ff */
[----:B------:R-:W-:Y:S02]  /*3e20*/  LOP3.LUT R20, R20, 0xffff, RZ, 0xc0, !PT ;  /* 0x0000ffff14147812 */ /* 0x000fe400078ec0ff */
[----:B------:R-:W-:Y:S02]  /*3e30*/  LOP3.LUT R27, R22, 0xffff, RZ, 0xc0, !PT ;  /* 0x0000ffff161b7812 */ /* 0x000fe400078ec0ff */
[----:B------:R-:W-:Y:S02]  /*3e40*/  LOP3.LUT R29, R24, 0xffff, RZ, 0xc0, !PT ;  /* 0x0000ffff181d7812 */ /* 0x000fe400078ec0ff */
[----:B------:R-:W-:-:S02]  /*3e50*/  F2FP.SATFINITE.E4M3.F32.PACK_AB_MERGE_C R30, R31, R30, RZ ;  /* 0x0000001e1f1e723e */ /* 0x000fc400048070ff */
[----:B------:R-:W-:Y:S02]  /*3e60*/  F2FP.SATFINITE.E4M3.F32.PACK_AB_MERGE_C R32, R33, R32, RZ ;  /* 0x000000202120723e */ /* 0x000fe400048070ff */
[--C-:B------:R-:W-:Y:S02]  /*3e70*/  PRMT R4, R21, 0x3340, R0.reuse ;  /* 0x0000334015047816 */ /* 0x100fe40000000000 */
[--C-:B------:R-:W-:Y:S02]  /*3e80*/  PRMT R6, R25, 0x3340, R0.reuse ;  /* 0x0000334019067816 */ /* 0x100fe40000000000 */
[----:B------:R-:W-:Y:S02]  /*3e90*/  PRMT R8, R29, 0x3340, R0 ;  /* 0x000033401d087816 */ /* 0x000fe40000000000 */
[----:B------:R-:W-:Y:S02]  /*3ea0*/  PRMT R5, R19, 0x3340, R38 ;  /* 0x0000334013057816 */ /* 0x000fe40000000026 */
[----:B------:R-:W-:-:S02]  /*3eb0*/  PRMT R7, R23, 0x3340, R14 ;  /* 0x0000334017077816 */ /* 0x000fc4000000000e */
[----:B------:R-:W-:Y:S02]  /*3ec0*/  PRMT R9, R20, 0x3340, R27 ;  /* 0x0000334014097816 */ /* 0x000fe4000000001b */
[----:B------:R-:W-:Y:S02]  /*3ed0*/  F2FP.SATFINITE.E4M3.F32.PACK_AB_MERGE_C R10, R11, R10, RZ ;  /* 0x0000000a0b0a723e */ /* 0x000fe400048070ff */
[----:B------:R-:W-:Y:S02]  /*3ee0*/  LOP3.LUT R28, R28, 0xffff, RZ, 0xc0, !PT ;  /* 0x0000ffff1c1c7812 */ /* 0x000fe400078ec0ff */
[----:B------:R-:W-:Y:S02]  /*3ef0*/  LOP3.LUT R31, R30, 0xffff, RZ, 0xc0, !PT ;  /* 0x0000ffff1e1f7812 */ /* 0x000fe400078ec0ff */
[----:B------:R-:W-:Y:S02]  /*3f00*/  LOP3.LUT R33, R32, 0xffff, RZ, 0xc0, !PT ;  /* 0x0000ffff20217812 */ /* 0x000fe400078ec0ff */
[----:B------:R-:W-:-:S02]  /*3f10*/  PRMT R11, R5, 0x5410, R4 ;  /* 0x00005410050b7816 */ /* 0x000fc40000000004 */
[----:B------:R-:W-:Y:S02]  /*3f20*/  PRMT R17, R7, 0x5410, R6 ;  /* 0x0000541007117816 */ /* 0x000fe40000000006 */
[----:B------:R-:W-:Y:S02]  /*3f30*/  PRMT R13, R9, 0x5410, R8 ;  /* 0x00005410090d7816 */ /* 0x000fe40000000008 */
[----:B------:R-:W-:Y:S02]  /*3f40*/  SHF.R.U32.HI R4, RZ, 0x8, R19 ;  /* 0x00000008ff047819 */ /* 0x000fe40000011613 */
[----:B------:R-:W-:Y:S02]  /*3f50*/  SHF.R.U32.HI R5, RZ, 0x8, R38 ;  /* 0x00000008ff057819 */ /* 0x000fe40000011626 */
[----:B------:R-:W-:Y:S02]  /*3f60*/  SHF.R.U32.HI R6, RZ, 0x8, R21 ;  /* 0x00000008ff067819 */ /* 0x000fe40000011615 */
[----:B------:R-:W-:-:S02]  /*3f70*/  SHF.R.U32.HI R7, RZ, 0x8, R23 ;  /* 0x00000008ff077819 */ /* 0x000fc40000011617 */
[----:B------:R-:W-:Y:S02]  /*3f80*/  SHF.R.U32.HI R8, RZ, 0x8, R14 ;  /* 0x00000008ff087819 */ /* 0x000fe4000001160e */
[----:B------:R-:W-:Y:S02]  /*3f90*/  SHF.R.U32.HI R9, RZ, 0x8, R25 ;  /* 0x00000008ff097819 */ /* 0x000fe40000011619 */
[----:B------:R-:W-:Y:S02]  /*3fa0*/  PRMT R12, R33, 0x3340, R0 ;  /* 0x00003340210c7816 */ /* 0x000fe40000000000 */
[----:B------:R-:W-:Y:S02]  /*3fb0*/  PRMT R15, R28, 0x3340, R31 ;  /* 0x000033401c0f7816 */ /* 0x000fe4000000001f */
[----:B------:R-:W-:Y:S02]  /*3fc0*/  LOP3.LUT R4, R4, 0xffff, RZ, 0xc0, !PT ;  /* 0x0000ffff04047812 */ /* 0x000fe400078ec0ff */
[----:B------:R-:W-:-:S02]  /*3fd0*/  LOP3.LUT R5, R5, 0xffff, RZ, 0xc0, !PT ;  /* 0x0000ffff05057812 */ /* 0x000fc400078ec0ff */
[----:B------:R-:W-:Y:S02]  /*3fe0*/  LOP3.LUT R6, R6, 0xffff, RZ, 0xc0, !PT ;  /* 0x0000ffff06067812 */ /* 0x000fe400078ec0ff */
[----:B------:R-:W-:Y:S02]  /*3ff0*/  LOP3.LUT R7, R7, 0xffff, RZ, 0xc0, !PT ;  /* 0x0000ffff07077812 */ /* 0x000fe400078ec0ff */
[----:B------:R-:W-:Y:S02]  /*4000*/  LOP3.LUT R8, R8, 0xffff, RZ, 0xc0, !PT ;  /* 0x0000ffff08087812 */ /* 0x000fe400078ec0ff */
[----:B------:R-:W-:Y:S02]  /*4010*/  LOP3.LUT R9, R9, 0xffff, RZ, 0xc0, !PT ;  /* 0x0000ffff09097812 */ /* 0x000fe400078ec0ff */
[----:B------:R-:W-:Y:S02]  /*4020*/  PRMT R15, R15, 0x5410, R12 ;  /* 0x000054100f0f7816 */ /* 0x000fe4000000000c */
[----:B------:R-:W-:-:S02]  /*4030*/  PRMT R19, R4, 0x3340, R5 ;  /* 0x0000334004137816 */ /* 0x000fc40000000005 */
[----:B------:R-:W-:Y:S02]  /*4040*/  PRMT R12, R6, 0x3340, R1 ;  /* 0x00003340060c7816 */ /* 0x000fe40000000001 */
[----:B------:R-:W-:Y:S02]  /*4050*/  PRMT R21, R7, 0x3340, R8 ;  /* 0x0000334007157816 */ /* 0x000fe40000000008 */
[----:B------:R-:W-:Y:S02]  /*4060*/  PRMT R14, R9, 0x3340, R0 ;  /* 0x00003340090e7816 */ /* 0x000fe40000000000 */
[----:B------:R-:W-:Y:S02]  /*4070*/  SHF.R.U32.HI R4, RZ, 0x8, R20 ;  /* 0x00000008ff047819 */ /* 0x000fe40000011614 */
[----:B------:R-:W-:Y:S02]  /*4080*/  SHF.R.U32.HI R5, RZ, 0x8, R27 ;  /* 0x00000008ff057819 */ /* 0x000fe4000001161b */
[----:B------:R-:W-:-:S02]  /*4090*/  SHF.R.U32.HI R6, RZ, 0x8, R29 ;  /* 0x00000008ff067819 */ /* 0x000fc4000001161d */
[----:B------:R-:W-:Y:S02]  /*40a0*/  SHF.R.U32.HI R7, RZ, 0x8, R28 ;  /* 0x00000008ff077819 */ /* 0x000fe4000001161c */
[----:B------:R-:W-:Y:S02]  /*40b0*/  SHF.R.U32.HI R8, RZ, 0x8, R31 ;  /* 0x00000008ff087819 */ /* 0x000fe4000001161f */
[----:B------:R-:W-:Y:S02]  /*40c0*/  SHF.R.U32.HI R9, RZ, 0x8, R33 ;  /* 0x00000008ff097819 */ /* 0x000fe40000011621 */
[----:B------:R-:W-:Y:S02]  /*40d0*/  LOP3.LUT R4, R4, 0xffff, RZ, 0xc0, !PT ;  /* 0x0000ffff04047812 */ /* 0x000fe400078ec0ff */
[----:B------:R-:W-:Y:S02]  /*40e0*/  LOP3.LUT R5, R5, 0xffff, RZ, 0xc0, !PT ;  /* 0x0000ffff05057812 */ /* 0x000fe400078ec0ff */
[----:B------:R-:W-:-:S02]  /*40f0*/  LOP3.LUT R6, R6, 0xffff, RZ, 0xc0, !PT ;  /* 0x0000ffff06067812 */ /* 0x000fc400078ec0ff */
[----:B------:R-:W-:Y:S02]  /*4100*/  LOP3.LUT R9, R9, 0xffff, RZ, 0xc0, !PT ;  /* 0x0000ffff09097812 */ /* 0x000fe400078ec0ff */
[----:B------:R-:W-:Y:S02]  /*4110*/  LOP3.LUT R8, R8, 0xffff, RZ, 0xc0, !PT ;  /* 0x0000ffff08087812 */ /* 0x000fe400078ec0ff */
[----:B------:R-:W-:Y:S02]  /*4120*/  LOP3.LUT R7, R7, 0xffff, RZ, 0xc0, !PT ;  /* 0x0000ffff07077812 */ /* 0x000fe400078ec0ff */
[----:B------:R-:W-:Y:S02]  /*4130*/  F2FP.SATFINITE.E4M3.F32.PACK_AB_MERGE_C R34, R35, R34, RZ ;  /* 0x000000222322723e */ /* 0x000fe400048070ff */
[----:B------:R-:W-:Y:S02]  /*4140*/  PRMT R5, R4, 0x3340, R5 ;  /* 0x0000334004057816 */ /* 0x000fe40000000005 */
[----:B------:R-:W-:-:S02]  /*4150*/  PRMT R6, R6, 0x3340, R1 ;  /* 0x0000334006067816 */ /* 0x000fc40000000001 */
[----:B------:R-:W-:Y:S02]  /*4160*/  PRMT R9, R9, 0x3340, R0 ;  /* 0x0000334009097816 */ /* 0x000fe40000000000 */
[----:B------:R-:W-:Y:S02]  /*4170*/  PRMT R8, R7, 0x3340, R8 ;  /* 0x0000334007087816 */ /* 0x000fe40000000008 */
[----:B------:R-:W-:Y:S02]  /*4180*/  PRMT R21, R21, 0x5410, R14 ;  /* 0x0000541015157816 */ /* 0x000fe4000000000e */
[----:B------:R-:W-:Y:S02]  /*4190*/  LOP3.LUT R18, R18, 0xffff, RZ, 0xc0, !PT ;  /* 0x0000ffff12127812 */ /* 0x000fe400078ec0ff */
[----:B------:R-:W-:Y:S02]  /*41a0*/  PRMT R19, R19, 0x5410, R12 ;  /* 0x0000541013137816 */ /* 0x000fe4000000000c */
[----:B------:R-:W-:-:S02]  /*41b0*/  LOP3.LUT R10, R10, 0xffff, RZ, 0xc0, !PT ;  /* 0x0000ffff0a0a7812 */ /* 0x000fc400078ec0ff */
[----:B------:R-:W-:Y:S02]  /*41c0*/  LOP3.LUT R26, R26, 0xffff, RZ, 0xc0, !PT ;  /* 0x0000ffff1a1a7812 */ /* 0x000fe400078ec0ff */
[----:B------:R-:W-:Y:S02]  /*41d0*/  PRMT R5, R5, 0x5410, R6 ;  /* 0x0000541005057816 */ /* 0x000fe40000000006 */
[----:B------:R-:W-:Y:S02]  /*41e0*/  PRMT R9, R8, 0x5410, R9 ;  /* 0x0000541008097816 */ /* 0x000fe40000000009 */
[----:B------:R-:W-:Y:S02]  /*41f0*/  LOP3.LUT R34, R34, 0xffff, RZ, 0xc0, !PT ;  /* 0x0000ffff22227812 */ /* 0x000fe400078ec0ff */
[--C-:B------:R-:W-:Y:S02]  /*4200*/  PRMT R17, R17, 0x4210, R18.reuse ;  /* 0x0000421011117816 */ /* 0x100fe40000000012 */
[----:B------:R-:W-:-:S02]  /*4210*/  PRMT R25, R21, 0x5210, R18 ;  /* 0x0000521015197816 */ /* 0x000fc40000000012 */
[----:B------:R-:W-:Y:S02]  /*4220*/  PRMT R24, R19, 0x5210, R10 ;  /* 0x0000521013187816 */ /* 0x000fe4000000000a */
[----:B------:R-:W-:Y:S02]  /*4230*/  PRMT R18, R13, 0x4210, R26 ;  /* 0x000042100d127816 */ /* 0x000fe4000000001a */
[----:B------:R-:W-:Y:S01]  /*4240*/  PRMT R16, R11, 0x4210, R10 ;  /* 0x000042100b107816 */ /* 0x000fe2000000000a */
[----:B------:R-:W1:Y:S01]  /*4250*/  LDC R13, c[0x0][0x3b8] ;  /* 0x0000ee00ff0d7b82 */ /* 0x000e620000000800 */
[----:B------:R-:W-:Y:S02]  /*4260*/  PRMT R26, R5, 0x5210, R26 ;  /* 0x00005210051a7816 */ /* 0x000fe4000000001a */
[----:B------:R-:W-:-:S05]  /*4270*/  PRMT R19, R15, 0x4210, R34 ;  /* 0x000042100f137816 */ /* 0x000fca0000000022 */
[----:B---3--:R-:W-:Y:S01]  /*4280*/  BAR.SYNC.DEFER_BLOCKING 0x0 ;  /* 0x0000000000007b1d */ /* 0x008fe20000010000 */
[----:B------:R-:W-:Y:S01]  /*4290*/  PRMT R27, R9, 0x5210, R34 ;  /* 0x00005210091b7816 */ /* 0x000fe20000000022 */
[----:B------:R-:W-:Y:S01]  /*42a0*/  IMAD.U32 R9, RZ, RZ, UR22 ;  /* 0x00000016ff097e24 */ /* 0x000fe2000f8e00ff */
[----:B------:R-:W-:-:S04]  /*42b0*/  LEA R12, R2, UR18, 0x4 ;  /* 0x00000012020c7c11 */ /* 0x000fc8000f8e20ff */
[----:B------:R-:W-:Y:S01]  /*42c0*/  LOP3.LUT R9, R0, 0xc0, R9, 0xf8, !PT ;  /* 0x000000c000097812 */ /* 0x000fe200078ef809 */
[----:B--2---:R-:W-:-:S03]  /*42d0*/  IMAD R0, R3, UR4, RZ ;  /* 0x0000000403007c24 */ /* 0x004fc6000f8e02ff */
[----:B------:R-:W-:-:S04]  /*42e0*/  LOP3.LUT R36, R9, R36, RZ, 0xfc, !PT ;  /* 0x0000002409247212 */ /* 0x000fc800078efcff */
[C---:B------:R-:W-:Y:S02]  /*42f0*/  LOP3.LUT R3, R36.reuse, 0x2, RZ, 0xfc, !PT ;  /* 0x0000000224037812 */ /* 0x040fe400078efcff */
[C---:B0-----:R-:W-:Y:S02]  /*4300*/  LOP3.LUT R2, R36.reuse, 0x4, RZ, 0xfc, !PT ;  /* 0x0000000424027812 */ /* 0x041fe400078efcff */
[----:B------:R-:W-:Y:S01]  /*4310*/  ISETP.LT.AND P5, PT, R3, UR11, !P0 ;  /* 0x0000000b03007c0c */ /* 0x000fe2000c7a1270 */
[----:B-1----:R-:W-:Y:S01]  /*4320*/  IMAD R3, R36, R13, RZ ;  /* 0x0000000d24037224 */ /* 0x002fe200078e02ff */
[----:B------:R-:W-:Y:S02]  /*4330*/  ISETP.LT.AND P4, PT, R2, UR11, !P0 ;  /* 0x0000000b02007c0c */ /* 0x000fe4000c781270 */
[----:B------:R-:W-:Y:S01]  /*4340*/  IADD3 R2, P2, PT, R0, UR8, RZ ;  /* 0x0000000800027c10 */ /* 0x000fe2000ff5e0ff */
[----:B------:R0:W-:Y:S01]  /*4350*/  STS.128 [R37], R16 ;  /* 0x0000001025007388 */ /* 0x0001e20000000c00 */
[C---:B------:R-:W-:Y:S01]  /*4360*/  ISETP.LT.AND P1, PT, R36.reuse, UR11, !P0 ;  /* 0x0000000b24007c0c */ /* 0x040fe2000c721270 */
[----:B------:R-:W-:Y:S01]  /*4370*/  IMAD R11, R13, 0x2, R3 ;  /* 0x000000020d0b7824 */ /* 0x000fe200078e0203 */
[C---:B------:R-:W-:Y:S01]  /*4380*/  LOP3.LUT R9, R36.reuse, 0x8, RZ, 0xfc, !PT ;  /* 0x0000000824097812 */ /* 0x040fe200078efcff */
[----:B------:R-:W-:Y:S01]  /*4390*/  STS.128 [R37+0x400], R24 ;  /* 0x0004001825007388 */ /* 0x000fe20000000c00 */
[----:B------:R-:W-:-:S02]  /*43a0*/  LOP3.LUT R10, R36, 0x6, RZ, 0xfc, !PT ;  /* 0x00000006240a7812 */ /* 0x000fc400078efcff */
[----:B------:R-:W-:Y:S01]  /*43b0*/  LEA.HI.X.SX32 R0, R0, UR9, 0x1, P2 ;  /* 0x0000000900007c11 */ /* 0x000fe200090f0eff */
[----:B------:R-:W-:Y:S01]  /*43c0*/  BAR.SYNC.DEFER_BLOCKING 0x0 ;  /* 0x0000000000007b1d */ /* 0x000fe20000010000 */
[----:B------:R-:W-:Y:S02]  /*43d0*/  IADD3 R8, P6, PT, R3, R2, RZ ;  /* 0x0000000203087210 */ /* 0x000fe40007fde0ff */
[----:B------:R-:W-:Y:S02]  /*43e0*/  ISETP.LT.AND P2, PT, R9, UR11, !P0 ;  /* 0x0000000b09007c0c */ /* 0x000fe4000c741270 */
[----:B------:R-:W-:Y:S02]  /*43f0*/  ISETP.LT.AND P3, PT, R10, UR11, !P0 ;  /* 0x0000000b0a007c0c */ /* 0x000fe4000c761270 */
[----:B------:R-:W-:Y:S01]  /*4400*/  LEA.HI.X.SX32 R9, R3, R0, 0x1, P6 ;  /* 0x0000000003097211 */ /* 0x000fe200030f0eff */
[----:B------:R-:W-:Y:S01]  /*4410*/  IMAD R3, R13, 0x2, R11 ;  /* 0x000000020d037824 */ /* 0x000fe200078e020b */
[----:B------:R-:W-:-:S02]  /*4420*/  IADD3 R10, P6, PT, R11, R2, RZ ;  /* 0x000000020b0a7210 */ /* 0x000fc40007fde0ff */
[C---:B------:R-:W-:Y:S01]  /*4430*/  LOP3.LUT R14, R36.reuse, 0xa, RZ, 0xfc, !PT ;  /* 0x0000000a240e7812 */ /* 0x040fe200078efcff */
[----:B0-----:R-:W-:Y:S01]  /*4440*/  IMAD R17, R13, 0x2, R3 ;  /* 0x000000020d117824 */ /* 0x001fe200078e0203 */
[----:B------:R-:W-:Y:S02]  /*4450*/  LEA.HI.X.SX32 R11, R11, R0, 0x1, P6 ;  /* 0x000000000b0b7211 */ /* 0x000fe400030f0eff */
[C---:B------:R-:W-:Y:S02]  /*4460*/  LOP3.LUT R16, R36.reuse, 0xc, RZ, 0xfc, !PT ;  /* 0x0000000c24107812 */ /* 0x040fe400078efcff */
[----:B------:R-:W-:Y:S01]  /*4470*/  LOP3.LUT R18, R36, 0xe, RZ, 0xfc, !PT ;  /* 0x0000000e24127812 */ /* 0x000fe200078efcff */
[----:B------:R-:W0:Y:S02]  /*4480*/  LDS.128 R4, [R12] ;  /* 0x000000000c047984 */ /* 0x000e240000000c00 */
[C---:B0-----:R-:W-:Y:S02]  /*4490*/  PRMT R23, R4.reuse, 0x7770, RZ ;  /* 0x0000777004177816 */ /* 0x041fe400000000ff */
[----:B------:R-:W-:-:S02]  /*44a0*/  PRMT R21, R4, 0x7771, RZ ;  /* 0x0000777104157816 */ /* 0x000fc400000000ff */
[----:B------:R-:W-:Y:S01]  /*44b0*/  PRMT R19, R4, 0x7772, RZ ;  /* 0x0000777204137816 */ /* 0x000fe200000000ff */
[----:B------:R0:W-:Y:S01]  /*44c0*/  @P1 STG.E.U8 desc[UR20][R8.64], R23 ;  /* 0x0000001708001986 */ /* 0x0001e2000c101114 */
[----:B------:R-:W-:Y:S02]  /*44d0*/  ISETP.LT.AND P1, PT, R14, UR11, !P0 ;  /* 0x0000000b0e007c0c */ /* 0x000fe4000c721270 */
[C---:B------:R-:W-:Y:S01]  /*44e0*/  IADD3 R14, P6, PT, R3.reuse, R2, RZ ;  /* 0x00000002030e7210 */ /* 0x040fe20007fde0ff */
[----:B------:R1:W-:Y:S01]  /*44f0*/  @P5 STG.E.U8 desc[UR20][R10.64], R21 ;  /* 0x000000150a005986 */ /* 0x0003e2000c101114 */
[----:B------:R-:W-:Y:S02]  /*4500*/  ISETP.LT.AND P5, PT, R16, UR11, !P0 ;  /* 0x0000000b10007c0c */ /* 0x000fe4000c7a1270 */
[----:B------:R-:W-:Y:S01]  /*4510*/  LEA.HI.X.SX32 R15, R3, R0, 0x1, P6 ;  /* 0x00000000030f7211 */ /* 0x000fe200030f0eff */
[----:B------:R-:W-:Y:S01]  /*4520*/  IMAD R3, R13, 0x2, R17 ;  /* 0x000000020d037824 */ /* 0x000fe200078e0211 */
[----:B------:R-:W-:-:S02]  /*4530*/  IADD3 R16, P6, PT, R17, R2, RZ ;  /* 0x0000000211107210 */ /* 0x000fc40007fde0ff */
[----:B------:R-:W-:Y:S01]  /*4540*/  PRMT R25, R6, 0x7771, RZ ;  /* 0x0000777106197816 */ /* 0x000fe200000000ff */
[----:B------:R-:W-:Y:S01]  /*4550*/  @P4 STG.E.U8 desc[UR20][R14.64], R19 ;  /* 0x000000130e004986 */ /* 0x000fe2000c101114 */
[----:B------:R-:W-:Y:S02]  /*4560*/  LEA.HI.X.SX32 R17, R17, R0, 0x1, P6 ;  /* 0x0000000011117211 */ /* 0x000fe400030f0eff */
[----:B0-----:R-:W-:Y:S01]  /*4570*/  PRMT R23, R4, 0x7773, RZ ;  /* 0x0000777304177816 */ /* 0x001fe200000000ff */
[----:B-1----:R-:W-:Y:S01]  /*4580*/  IMAD R11, R13, 0x2, R3 ;  /* 0x000000020d0b7824 */ /* 0x002fe200078e0203 */
[----:B------:R-:W-:Y:S02]  /*4590*/  LOP3.LUT R10, R36, 0x10, RZ, 0xfc, !PT ;  /* 0x00000010240a7812 */ /* 0x000fe400078efcff */
[----:B------:R-:W-:Y:S01]  /*45a0*/  IADD3 R8, P6, PT, R3, R2, RZ ;  /* 0x0000000203087210 */ /* 0x000fe20007fde0ff */
[----:B------:R0:W-:Y:S01]  /*45b0*/  @P3 STG.E.U8 desc[UR20][R16.64], R23 ;  /* 0x0000001710003986 */ /* 0x0001e2000c101114 */
[----:B------:R-:W-:-:S02]  /*45c0*/  PRMT R21, R5, 0x7770, RZ ;  /* 0x0000777005157816 */ /* 0x000fc400000000ff */
[----:B------:R-:W-:Y:S01]  /*45d0*/  LEA.HI.X.SX32 R9, R3, R0, 0x1, P6 ;  /* 0x0000000003097211 */ /* 0x000fe200030f0eff */
[----:B------:R-:W-:Y:S01]  /*45e0*/  IMAD R3, R13, 0x2, R11 ;  /* 0x000000020d037824 */ /* 0x000fe200078e020b */
[----:B------:R-:W-:Y:S02]  /*45f0*/  ISETP.LT.AND P3, PT, R10, UR11, !P0 ;  /* 0x0000000b0a007c0c */ /* 0x000fe4000c761270 */
[C---:B------:R-:W-:Y:S01]  /*4600*/  IADD3 R10, P6, PT, R11.reuse, R2, RZ ;  /* 0x000000020b0a7210 */ /* 0x040fe20007fde0ff */
[----:B------:R1:W-:Y:S01]  /*4610*/  @P2 STG.E.U8 desc[UR20][R8.64], R21 ;  /* 0x0000001508002986 */ /* 0x0003e2000c101114 */
[----:B------:R-:W-:Y:S02]  /*4620*/  LOP3.LUT R4, R36, 0x12, RZ, 0xfc, !PT ;  /* 0x0000001224047812 */ /* 0x000fe400078efcff */
[----:B------:R-:W-:Y:S01]  /*4630*/  LEA.HI.X.SX32 R11, R11, R0, 0x1, P6 ;  /* 0x000000000b0b7211 */ /* 0x000fe200030f0eff */
[----:B0-----:R-:W-:Y:S01]  /*4640*/  IMAD R17, R13, 0x2, R3 ;  /* 0x000000020d117824 */ /* 0x001fe200078e0203 */
[----:B------:R-:W-:-:S02]  /*4650*/  PRMT R19, R5, 0x7771, RZ ;  /* 0x0000777105137816 */ /* 0x000fc400000000ff */
[----:B------:R-:W-:Y:S02]  /*4660*/  ISETP.LT.AND P2, PT, R4, UR11, !P0 ;  /* 0x0000000b04007c0c */ /* 0x000fe4000c741270 */
[C---:B------:R-:W-:Y:S01]  /*4670*/  IADD3 R14, P6, PT, R3.reuse, R2, RZ ;  /* 0x00000002030e7210 */ /* 0x040fe20007fde0ff */
[----:B------:R0:W-:Y:S01]  /*4680*/  @P1 STG.E.U8 desc[UR20][R10.64], R19 ;  /* 0x000000130a001986 */ /* 0x0001e2000c101114 */
[----:B------:R-:W-:Y:S02]  /*4690*/  LOP3.LUT R4, R36, 0x14, RZ, 0xfc, !PT ;  /* 0x0000001424047812 */ /* 0x000fe400078efcff */
[----:B------:R-:W-:Y:S01]  /*46a0*/  LEA.HI.X.SX32 R15, R3, R0, 0x1, P6 ;  /* 0x00000000030f7211 */ /* 0x000fe200030f0eff */
[----:B------:R-:W-:Y:S01]  /*46b0*/  IMAD R3, R13, 0x2, R17 ;  /* 0x000000020d037824 */ /* 0x000fe200078e0211 */
[----:B------:R-:W-:Y:S02]  /*46c0*/  PRMT R23, R5, 0x7772, RZ ;  /* 0x0000777205177816 */ /* 0x000fe400000000ff */
[----:B------:R-:W-:-:S02]  /*46d0*/  ISETP.LT.AND P1, PT, R4, UR11, !P0 ;  /* 0x0000000b04007c0c */ /* 0x000fc4000c721270 */
[----:B------:R-:W-:Y:S01]  /*46e0*/  LOP3.LUT R4, R36, 0x16, RZ, 0xfc, !PT ;  /* 0x0000001624047812 */ /* 0x000fe200078efcff */
[----:B------:R2:W-:Y:S01]  /*46f0*/  @P5 STG.E.U8 desc[UR20][R14.64], R23 ;  /* 0x000000170e005986 */ /* 0x0005e2000c101114 */
[----:B-1----:R-:W-:Y:S01]  /*4700*/  IADD3 R8, P6, PT, R17, R2, RZ ;  /* 0x0000000211087210 */ /* 0x002fe20007fde0ff */
[----:B0-----:R-:W-:Y:S01]  /*4710*/  IMAD R11, R13, 0x2, R3 ;  /* 0x000000020d0b7824 */ /* 0x001fe200078e0203 */
[----:B------:R-:W-:Y:S02]  /*4720*/  ISETP.LT.AND P4, PT, R18, UR11, !P0 ;  /* 0x0000000b12007c0c */ /* 0x000fe4000c781270 */
[----:B------:R-:W-:Y:S02]  /*4730*/  LEA.HI.X.SX32 R9, R17, R0, 0x1, P6 ;  /* 0x0000000011097211 */ /* 0x000fe400030f0eff */
[----:B------:R-:W-:Y:S02]  /*4740*/  ISETP.LT.AND P5, PT, R4, UR11, !P0 ;  /* 0x0000000b04007c0c */ /* 0x000fe4000c7a1270 */
[----:B------:R-:W-:-:S02]  /*4750*/  IADD3 R4, P6, PT, R3, R2, RZ ;  /* 0x0000000203047210 */ /* 0x000fc40007fde0ff */
[----:B------:R-:W-:Y:S02]  /*4760*/  PRMT R21, R5, 0x7773, RZ ;  /* 0x0000777305157816 */ /* 0x000fe400000000ff */
[----:B------:R-:W-:Y:S01]  /*4770*/  LEA.HI.X.SX32 R5, R3, R0, 0x1, P6 ;  /* 0x0000000003057211 */ /* 0x000fe200030f0eff */
[----:B------:R-:W-:Y:S01]  /*4780*/  IMAD R3, R13, 0x2, R11 ;  /* 0x000000020d037824 */ /* 0x000fe200078e020b */
[C---:B------:R-:W-:Y:S01]  /*4790*/  IADD3 R16, P6, PT, R11.reuse, R2, RZ ;  /* 0x000000020b107210 */ /* 0x040fe20007fde0ff */
[----:B------:R0:W-:Y:S01]  /*47a0*/  @P4 STG.E.U8 desc[UR20][R8.64], R21 ;  /* 0x0000001508004986 */ /* 0x0001e2000c101114 */
[----:B------:R-:W-:Y:S02]  /*47b0*/  LOP3.LUT R10, R36, 0x18, RZ, 0xfc, !PT ;  /* 0x00000018240a7812 */ /* 0x000fe400078efcff */
[----:B------:R-:W-:Y:S02]  /*47c0*/  PRMT R19, R6, 0x7770, RZ ;  /* 0x0000777006137816 */ /* 0x000fe400000000ff */
[----:B------:R-:W-:-:S02]  /*47d0*/  LEA.HI.X.SX32 R17, R11, R0, 0x1, P6 ;  /* 0x000000000b117211 */ /* 0x000fc400030f0eff */
[----:B--2---:R-:W-:Y:S01]  /*47e0*/  IADD3 R14, P6, PT, R3, R2, RZ ;  /* 0x00000002030e7210 */ /* 0x004fe20007fde0ff */
[----:B------:R1:W-:Y:S01]  /*47f0*/  @P3 STG.E.U8 desc[UR20][R4.64], R19 ;  /* 0x0000001304003986 */ /* 0x0003e2000c101114 */
[----:B------:R-:W-:Y:S02]  /*4800*/  ISETP.LT.AND P4, PT, R10, UR11, !P0 ;  /* 0x0000000b0a007c0c */ /* 0x000fe4000c781270 */
[C---:B------:R-:W-:Y:S01]  /*4810*/  LOP3.LUT R10, R36.reuse, 0x1a, RZ, 0xfc, !PT ;  /* 0x0000001a240a7812 */ /* 0x040fe200078efcff */
[----:B0-----:R-:W-:Y:S01]  /*4820*/  IMAD R9, R13, 0x2, R3 ;  /* 0x000000020d097824 */ /* 0x001fe200078e0203 */
[----:B------:R-:W-:Y:S01]  /*4830*/  LOP3.LUT R8, R36, 0x1c, RZ, 0xfc, !PT ;  /* 0x0000001c24087812 */ /* 0x000fe200078efcff */
[----:B------:R0:W-:Y:S01]  /*4840*/  @P2 STG.E.U8 desc[UR20][R16.64], R25 ;  /* 0x0000001910002986 */ /* 0x0001e2000c101114 */
[----:B------:R-:W-:Y:S01]  /*4850*/  LEA.HI.X.SX32 R15, R3, R0, 0x1, P6 ;  /* 0x00000000030f7211 */ /* 0x000fe200030f0eff */
[----:B------:R-:W-:Y:S01]  /*4860*/  IMAD R3, R13, 0x2, R9 ;  /* 0x000000020d037824 */ /* 0x000fe200078e0209 */
[----:B------:R-:W-:-:S02]  /*4870*/  PRMT R23, R6, 0x7772, RZ ;  /* 0x0000777206177816 */ /* 0x000fc400000000ff */
[----:B------:R-:W-:Y:S02]  /*4880*/  ISETP.LT.AND P3, PT, R10, UR11, !P0 ;  /* 0x0000000b0a007c0c */ /* 0x000fe4000c761270 */
[----:B-1----:R-:W-:Y:S01]  /*4890*/  IADD3 R4, P6, PT, R9, R2, RZ ;  /* 0x0000000209047210 */ /* 0x002fe20007fde0ff */
[----:B------:R1:W-:Y:S01]  /*48a0*/  @P1 STG.E.U8 desc[UR20][R14.64], R23 ;  /* 0x000000170e001986 */ /* 0x0003e2000c101114 */
[----:B------:R-:W-:Y:S02]  /*48b0*/  ISETP.LT.AND P2, PT, R8, UR11, !P0 ;  /* 0x0000000b08007c0c */ /* 0x000fe4000c741270 */
[----:B------:R-:W-:Y:S01]  /*48c0*/  LOP3.LUT R18, R36, 0x1e, RZ, 0xfc, !PT ;  /* 0x0000001e24127812 */ /* 0x000fe200078efcff */
[----:B0-----:R-:W-:Y:S01]  /*48d0*/  IMAD R17, R13, 0x2, R3 ;  /* 0x000000020d117824 */ /* 0x001fe200078e0203 */
[----:B------:R-:W-:Y:S02]  /*48e0*/  LEA.HI.X.SX32 R5, R9, R0, 0x1, P6 ;  /* 0x0000000009057211 */ /* 0x000fe400030f0eff */
[----:B------:R-:W0:Y:S01]  /*48f0*/  LDS.128 R8, [R12+0x800] ;  /* 0x000800000c087984 */ /* 0x000e220000000c00 */
[----:B------:R-:W-:-:S02]  /*4900*/  ISETP.LT.AND P1, PT, R18, UR11, !P0 ;  /* 0x0000000b12007c0c */ /* 0x000fc4000c721270 */
[C---:B------:R-:W-:Y:S02]  /*4910*/  IADD3 R18, P6, PT, R3.reuse, R2, RZ ;  /* 0x0000000203127210 */ /* 0x040fe40007fde0ff */
[----:B------:R-:W-:Y:S02]  /*4920*/  PRMT R21, R6, 0x7773, RZ ;  /* 0x0000777306157816 */ /* 0x000fe400000000ff */
[----:B------:R-:W-:Y:S02]  /*4930*/  LEA.HI.X.SX32 R19, R3, R0, 0x1, P6 ;  /* 0x0000000003137211 */ /* 0x000fe400030f0eff */
[----:B-1----:R-:W-:Y:S01]  /*4940*/  IADD3 R14, P6, PT, R17, R2, RZ ;  /* 0x00000002110e7210 */ /* 0x002fe20007fde0ff */
[----:B------:R1:W-:Y:S01]  /*4950*/  @P5 STG.E.U8 desc[UR20][R4.64], R21 ;  /* 0x0000001504005986 */ /* 0x0003e2000c101114 */
[----:B------:R-:W-:Y:S02]  /*4960*/  PRMT R25, R7, 0x7770, RZ ;  /* 0x0000777007197816 */ /* 0x000fe400000000ff */
[----:B------:R-:W-:Y:S01]  /*4970*/  LEA.HI.X.SX32 R15, R17, R0, 0x1, P6 ;  /* 0x00000000110f7211 */ /* 0x000fe200030f0eff */
[----:B------:R-:W-:Y:S01]  /*4980*/  IMAD R17, R13, 0x2, R17 ;  /* 0x000000020d117824 */ /* 0x000fe200078e0211 */
[----:B------:R-:W-:Y:S01]  /*4990*/  LOP3.LUT R3, R36, 0x22, RZ, 0xfc, !PT ;  /* 0x0000002224037812 */ /* 0x000fe200078efcff */
[----:B------:R2:W-:Y:S01]  /*49a0*/  @P4 STG.E.U8 desc[UR20][R18.64], R25 ;  /* 0x0000001912004986 */ /* 0x0005e2000c101114 */
[----:B------:R-:W-:-:S02]  /*49b0*/  PRMT R23, R7, 0x7771, RZ ;  /* 0x0000777107177816 */ /* 0x000fc400000000ff */
[----:B------:R-:W-:Y:S01]  /*49c0*/  ISETP.LT.AND P4, PT, R3, UR11, !P0 ;  /* 0x0000000b03007c0c */ /* 0x000fe2000c781270 */
[----:B------:R-:W-:Y:S01]  /*49d0*/  IMAD R3, R13, 0x2, R17 ;  /* 0x000000020d037824 */ /* 0x000fe200078e0211 */
[C---:B------:R-:W-:Y:S01]  /*49e0*/  LOP3.LUT R6, R36.reuse, 0x20, RZ, 0xfc, !PT ;  /* 0x0000002024067812 */ /* 0x040fe200078efcff */
[----:B------:R3:W-:Y:S01]  /*49f0*/  @P3 STG.E.U8 desc[UR20][R14.64], R23 ;  /* 0x000000170e003986 */ /* 0x0007e2000c101114 */
[----:B-1----:R-:W-:Y:S02]  /*4a00*/  LOP3.LUT R5, R36, 0x24, RZ, 0xfc, !PT ;  /* 0x0000002424057812 */ /* 0x002fe400078efcff */
[----:B------:R-:W-:Y:S02]  /*4a10*/  IADD3 R4, P6, PT, R17, R2, RZ ;  /* 0x0000000211047210 */ /* 0x000fe40007fde0ff */
[----:B------:R-:W-:Y:S02]  /*4a20*/  ISETP.LT.AND P3, PT, R5, UR11, !P0 ;  /* 0x0000000b05007c0c */ /* 0x000fe4000c761270 */
[----:B------:R-:W-:-:S02]  /*4a30*/  ISETP.LT.AND P5, PT, R6, UR11, !P0 ;  /* 0x0000000b06007c0c */ /* 0x000fc4000c7a1270 */
[----:B------:R-:W-:Y:S01]  /*4a40*/  LEA.HI.X.SX32 R5, R17, R0, 0x1, P6 ;  /* 0x0000000011057211 */ /* 0x000fe200030f0eff */
[----:B------:R-:W-:Y:S01]  /*4a50*/  IMAD R17, R13, 0x2, R3 ;  /* 0x000000020d117824 */ /* 0x000fe200078e0203 */
[----:B------:R-:W-:Y:S02]  /*4a60*/  IADD3 R6, P6, PT, R3, R2, RZ ;  /* 0x0000000203067210 */ /* 0x000fe40007fde0ff */
[C---:B------:R-:W-:Y:S02]  /*4a70*/  PRMT R21, R7.reuse, 0x7773, RZ ;  /* 0x0000777307157816 */ /* 0x040fe400000000ff */
[----:B--2---:R-:W-:Y:S02]  /*4a80*/  PRMT R19, R7, 0x7772, RZ ;  /* 0x0000777207137816 */ /* 0x004fe400000000ff */
[----:B------:R-:W-:Y:S01]  /*4a90*/  LEA.HI.X.SX32 R7, R3, R0, 0x1, P6 ;  /* 0x0000000003077211 */ /* 0x000fe200030f0eff */
[----:B------:R-:W-:Y:S01]  /*4aa0*/  IMAD R3, R13, 0x2, R17 ;  /* 0x000000020d037824 */ /* 0x000fe200078e0211 */
[----:B---3--:R-:W-:Y:S01]  /*4ab0*/  IADD3 R14, P6, PT, R17, R2, RZ ;  /* 0x00000002110e7210 */ /* 0x008fe20007fde0ff */
[----:B------:R1:W-:Y:S01]  /*4ac0*/  @P2 STG.E.U8 desc[UR20][R4.64], R19 ;  /* 0x0000001304002986 */ /* 0x0003e2000c101114 */
[----:B0-----:R-:W-:-:S02]  /*4ad0*/  PRMT R23, R8, 0x7770, RZ ;  /* 0x0000777008177816 */ /* 0x001fc400000000ff */
[----:B------:R-:W-:Y:S01]  /*4ae0*/  LEA.HI.X.SX32 R15, R17, R0, 0x1, P6 ;  /* 0x00000000110f7211 */ /* 0x000fe200030f0eff */
[----:B------:R0:W-:Y:S01]  /*4af0*/  @P1 STG.E.U8 desc[UR20][R6.64], R21 ;  /* 0x0000001506001986 */ /* 0x0001e2000c101114 */
[C---:B------:R-:W-:Y:S02]  /*4b00*/  IADD3 R16, P6, PT, R3.reuse, R2, RZ ;  /* 0x0000000203107210 */ /* 0x040fe40007fde0ff */
[----:B------:R-:W-:Y:S01]  /*4b10*/  LOP3.LUT R12, R36, 0x26, RZ, 0xfc, !PT ;  /* 0x00000026240c7812 */ /* 0x000fe200078efcff */
[----:B------:R-:W-:Y:S01]  /*4b20*/  @P5 STG.E.U8 desc[UR20][R14.64], R23 ;  /* 0x000000170e005986 */ /* 0x000fe2000c101114 */
[----:B------:R-:W-:Y:S01]  /*4b30*/  LEA.HI.X.SX32 R17, R3, R0, 0x1, P6 ;  /* 0x0000000003117211 */ /* 0x000fe200030f0eff */
[----:B------:R-:W-:Y:S01]  /*4b40*/  IMAD R3, R13, 0x2, R3 ;  /* 0x000000020d037824 */ /* 0x000fe200078e0203 */
[----:B------:R-:W-:Y:S02]  /*4b50*/  ISETP.LT.AND P2, PT, R12, UR11, !P0 ;  /* 0x0000000b0c007c0c */ /* 0x000fe4000c741270 */
[----:B-1----:R-:W-:-:S02]  /*4b60*/  PRMT R19, R8, 0x7771, RZ ;  /* 0x0000777108137816 */ /* 0x002fc400000000ff */
[C---:B------:R-:W-:Y:S01]  /*4b70*/  LOP3.LUT R5, R36.reuse, 0x2c, RZ, 0xfc, !PT ;  /* 0x0000002c24057812 */ /* 0x040fe200078efcff */
[----:B0-----:R-:W-:Y:S01]  /*4b80*/  IMAD R7, R13, 0x2, R3 ;  /* 0x000000020d077824 */ /* 0x001fe200078e0203 */
[----:B------:R-:W-:Y:S01]  /*4b90*/  IADD3 R4, P6, PT, R3, R2, RZ ;  /* 0x0000000203047210 */ /* 0x000fe20007fde0ff */
[----:B------:R0:W-:Y:S01]  /*4ba0*/  @P4 STG.E.U8 desc[UR20][R16.64], R19 ;  /* 0x0000001310004986 */ /* 0x0001e2000c101114 */
[----:B------:R-:W-:Y:S02]  /*4bb0*/  ISETP.LT.AND P4, PT, R5, UR11, !P0 ;  /* 0x0000000b05007c0c */ /* 0x000fe4000c781270 */
[----:B------:R-:W-:Y:S01]  /*4bc0*/  LEA.HI.X.SX32 R5, R3, R0, 0x1, P6 ;  /* 0x0000000003057211 */ /* 0x000fe200030f0eff */
[----:B------:R-:W-:Y:S01]  /*4bd0*/  IMAD R3, R13, 0x2, R7 ;  /* 0x000000020d037824 */ /* 0x000fe200078e0207 */
[----:B------:R-:W-:Y:S02]  /*4be0*/  LOP3.LUT R12, R36, 0x28, RZ, 0xfc, !PT ;  /* 0x00000028240c7812 */ /* 0x000fe400078efcff */
[----:B------:R-:W-:-:S02]  /*4bf0*/  IADD3 R6, P6, PT, R7, R2, RZ ;  /* 0x0000000207067210 */ /* 0x000fc40007fde0ff */
[----:B------:R-:W-:Y:S02]  /*4c00*/  ISETP.LT.AND P1, PT, R12, UR11, !P0 ;  /* 0x0000000b0c007c0c */ /* 0x000fe4000c721270 */
[----:B------:R-:W-:Y:S01]  /*4c10*/  LEA.HI.X.SX32 R7, R7, R0, 0x1, P6 ;  /* 0x0000000007077211 */ /* 0x000fe200030f0eff */
[----:B0-----:R-:W-:Y:S01]  /*4c20*/  IMAD R19, R13, 0x2, R3 ;  /* 0x000000020d137824 */ /* 0x001fe200078e0203 */
[----:B------:R-:W-:Y:S02]  /*4c30*/  LOP3.LUT R12, R36, 0x2a, RZ, 0xfc, !PT ;  /* 0x0000002a240c7812 */ /* 0x000fe400078efcff */
[C---:B------:R-:W-:Y:S02]  /*4c40*/  IADD3 R14, P6, PT, R3.reuse, R2, RZ ;  /* 0x00000002030e7210 */ /* 0x040fe40007fde0ff */
[----:B------:R-:W-:Y:S02]  /*4c50*/  ISETP.LT.AND P5, PT, R12, UR11, !P0 ;  /* 0x0000000b0c007c0c */ /* 0x000fe4000c7a1270 */
[----:B------:R-:W-:-:S02]  /*4c60*/  LEA.HI.X.SX32 R15, R3, R0, 0x1, P6 ;  /* 0x00000000030f7211 */ /* 0x000fc400030f0eff */
[----:B------:R-:W-:Y:S02]  /*4c70*/  IADD3 R16, P6, PT, R19, R2, RZ ;  /* 0x0000000213107210 */ /* 0x000fe40007fde0ff */
[C---:B------:R-:W-:Y:S02]  /*4c80*/  PRMT R21, R8.reuse, 0x7772, RZ ;  /* 0x0000777208157816 */ /* 0x040fe400000000ff */
[----:B------:R-:W-:Y:S02]  /*4c90*/  PRMT R25, R8, 0x7773, RZ ;  /* 0x0000777308197816 */ /* 0x000fe400000000ff */
[----:B------:R-:W-:Y:S01]  /*4ca0*/  PRMT R23, R9, 0x7770, RZ ;  /* 0x0000777009177816 */ /* 0x000fe200000000ff */
[----:B------:R0:W-:Y:S01]  /*4cb0*/  @P3 STG.E.U8 desc[UR20][R4.64], R21 ;  /* 0x0000001504003986 */ /* 0x0001e2000c101114 */
[----:B------:R-:W-:Y:S01]  /*4cc0*/  LEA.HI.X.SX32 R17, R19, R0, 0x1, P6 ;  /* 0x0000000013117211 */ /* 0x000fe200030f0eff */
[----:B------:R-:W-:Y:S01]  /*4cd0*/  IMAD R19, R13, 0x2, R19 ;  /* 0x000000020d137824 */ /* 0x000fe200078e0213 */
[C---:B------:R-:W-:Y:S01]  /*4ce0*/  LOP3.LUT R3, R36.reuse, 0x32, RZ, 0xfc, !PT ;  /* 0x0000003224037812 */ /* 0x040fe200078efcff */
[----:B------:R-:W-:Y:S01]  /*4cf0*/  @P2 STG.E.U8 desc[UR20][R6.64], R25 ;  /* 0x0000001906002986 */ /* 0x000fe2000c101114 */
[----:B------:R-:W-:-:S02]  /*4d00*/  LOP3.LUT R8, R36, 0x30, RZ, 0xfc, !PT ;  /* 0x0000003024087812 */ /* 0x000fc400078efcff */
[----:B------:R-:W-:Y:S01]  /*4d10*/  LOP3.LUT R12, R36, 0x2e, RZ, 0xfc, !PT ;  /* 0x0000002e240c7812 */ /* 0x000fe200078efcff */
[----:B------:R1:W-:Y:S01]  /*4d20*/  @P1 STG.E.U8 desc[UR20][R14.64], R23 ;  /* 0x000000170e001986 */ /* 0x0003e2000c101114 */
[----:B------:R-:W-:Y:S01]  /*4d30*/  ISETP.LT.AND P1, PT, R3, UR11, !P0 ;  /* 0x0000000b03007c0c */ /* 0x000fe2000c721270 */
[----:B------:R-:W-:Y:S01]  /*4d40*/  IMAD R3, R13, 0x2, R19 ;  /* 0x000000020d037824 */ /* 0x000fe200078e0213 */
[----:B------:R-:W-:Y:S02]  /*4d50*/  ISETP.LT.AND P2, PT, R8, UR11, !P0 ;  /* 0x0000000b08007c0c */ /* 0x000fe4000c741270 */
[----:B0-----:R-:W-:Y:S02]  /*4d60*/  PRMT R21, R9, 0x7771, RZ ;  /* 0x0000777109157816 */ /* 0x001fe400000000ff */
[----:B------:R-:W-:Y:S02]  /*4d70*/  LOP3.LUT R5, R36, 0x34, RZ, 0xfc, !PT ;  /* 0x0000003424057812 */ /* 0x000fe400078efcff */
[----:B------:R-:W-:Y:S01]  /*4d80*/  IADD3 R4, P6, PT, R19, R2, RZ ;  /* 0x0000000213047210 */ /* 0x000fe20007fde0ff */
[----:B------:R0:W-:Y:S01]  /*4d90*/  @P5 STG.E.U8 desc[UR20][R16.64], R21 ;  /* 0x0000001510005986 */ /* 0x0001e2000c101114 */
[----:B------:R-:W-:-:S02]  /*4da0*/  ISETP.LT.AND P5, PT, R5, UR11, !P0 ;  /* 0x0000000b05007c0c */ /* 0x000fc4000c7a1270 */
[----:B------:R-:W-:Y:S02]  /*4db0*/  LEA.HI.X.SX32 R5, R19, R0, 0x1, P6 ;  /* 0x0000000013057211 */ /* 0x000fe400030f0eff */
[C---:B-1----:R-:W-:Y:S02]  /*4dc0*/  PRMT R23, R9.reuse, 0x7772, RZ ;  /* 0x0000777209177816 */ /* 0x042fe400000000ff */
[----:B------:R-:W-:Y:S01]  /*4dd0*/  PRMT R19, R9, 0x7773, RZ ;  /* 0x0000777309137816 */ /* 0x000fe200000000ff */
[----:B------:R-:W-:Y:S01]  /*4de0*/  IMAD R9, R13, 0x2, R3 ;  /* 0x000000020d097824 */ /* 0x000fe200078e0203 */
[----:B------:R-:W-:Y:S01]  /*4df0*/  LOP3.LUT R8, R36, 0x36, RZ, 0xfc, !PT ;  /* 0x0000003624087812 */ /* 0x000fe200078efcff */
[----:B------:R1:W-:Y:S01]  /*4e00*/  @P4 STG.E.U8 desc[UR20][R4.64], R23 ;  /* 0x0000001704004986 */ /* 0x0003e2000c101114 */
[----:B------:R-:W-:Y:S02]  /*4e10*/  IADD3 R6, P6, PT, R3, R2, RZ ;  /* 0x0000000203067210 */ /* 0x000fe40007fde0ff */
[----:B------:R-:W-:-:S02]  /*4e20*/  ISETP.LT.AND P3, PT, R12, UR11, !P0 ;  /* 0x0000000b0c007c0c */ /* 0x000fc4000c761270 */
[----:B------:R-:W-:Y:S01]  /*4e30*/  LEA.HI.X.SX32 R7, R3, R0, 0x1, P6 ;  /* 0x0000000003077211 */ /* 0x000fe200030f0eff */
[----:B------:R-:W-:Y:S01]  /*4e40*/  IMAD R3, R13, 0x2, R9 ;  /* 0x000000020d037824 */ /* 0x000fe200078e0209 */
[----:B------:R-:W-:Y:S02]  /*4e50*/  ISETP.LT.AND P4, PT, R8, UR11, !P0 ;  /* 0x0000000b08007c0c */ /* 0x000fe4000c781270 */
[----:B------:R-:W-:Y:S01]  /*4e60*/  IADD3 R8, P6, PT, R9, R2, RZ ;  /* 0x0000000209087210 */ /* 0x000fe20007fde0ff */
[----:B0-----:R-:W-:Y:S01]  /*4e70*/  IMAD R17, R13, 0x2, R3 ;  /* 0x000000020d117824 */ /* 0x001fe200078e0203 */
[----:B------:R-:W-:Y:S02]  /*4e80*/  PRMT R21, R10, 0x7770, RZ ;  /* 0x000077700a157816 */ /* 0x000fe400000000ff */
[----:B------:R-:W-:Y:S02]  /*4e90*/  LEA.HI.X.SX32 R9, R9, R0, 0x1, P6 ;  /* 0x0000000009097211 */ /* 0x000fe400030f0eff */
[----:B------:R-:W-:Y:S01]  /*4ea0*/  IADD3 R14, P6, PT, R3, R2, RZ ;  /* 0x00000002030e7210 */ /* 0x000fe20007fde0ff */
[----:B------:R0:W-:Y:S01]  /*4eb0*/  @P3 STG.E.U8 desc[UR20][R6.64], R19 ;  /* 0x0000001306003986 */ /* 0x0001e2000c101114 */
[----:B-1----:R-:W-:-:S02]  /*4ec0*/  LOP3.LUT R4, R36, 0x3a, RZ, 0xfc, !PT ;  /* 0x0000003a24047812 */ /* 0x002fc400078efcff */
[----:B------:R-:W-:Y:S01]  /*4ed0*/  LEA.HI.X.SX32 R15, R3, R0, 0x1, P6 ;  /* 0x00000000030f7211 */ /* 0x000fe200030f0eff */
[----:B------:R-:W-:Y:S01]  /*4ee0*/  IMAD R3, R13, 0x2, R17 ;  /* 0x000000020d037824 */ /* 0x000fe200078e0211 */
[----:B------:R1:W-:Y:S01]  /*4ef0*/  @P2 STG.E.U8 desc[UR20][R8.64], R21 ;  /* 0x0000001508002986 */ /* 0x0003e2000c101114 */
[----:B------:R-:W-:Y:S02]  /*4f00*/  ISETP.LT.AND P2, PT, R4, UR11, !P0 ;  /* 0x0000000b04007c0c */ /* 0x000fe4000c741270 */
[----:B------:R-:W-:Y:S02]  /*4f10*/  IADD3 R4, P6, PT, R17, R2, RZ ;  /* 0x0000000211047210 */ /* 0x000fe40007fde0ff */
[----:B------:R-:W-:Y:S01]  /*4f20*/  PRMT R23, R10, 0x7771, RZ ;  /* 0x000077710a177816 */ /* 0x000fe200000000ff */
[----:B0-----:R-:W-:Y:S01]  /*4f30*/  IMAD R19, R13, 0x2, R3 ;  /* 0x000000020d137824 */ /* 0x001fe200078e0203 */
[----:B------:R-:W-:-:S03]  /*4f40*/  LEA.HI.X.SX32 R5, R17, R0, 0x1, P6 ;  /* 0x0000000011057211 */ /* 0x000fc600030f0eff */
[----:B------:R0:W-:Y:S01]  /*4f50*/  @P1 STG.E.U8 desc[UR20][R14.64], R23 ;  /* 0x000000170e001986 */ /* 0x0001e2000c101114 */
[----:B------:R-:W-:Y:S01]  /*4f60*/  IMAD R17, R13, 0x2, R19 ;  /* 0x000000020d117824 */ /* 0x000fe200078e0213 */
[----:B------:R-:W-:Y:S02]  /*4f70*/  IADD3 R6, P1, PT, R3, R2, RZ ;  /* 0x0000000203067210 */ /* 0x000fe40007f3e0ff */
[C---:B------:R-:W-:Y:S01]  /*4f80*/  LOP3.LUT R12, R36.reuse, 0x38, RZ, 0xfc, !PT ;  /* 0x00000038240c7812 */ /* 0x040fe200078efcff */
[----:B-1----:R-:W-:Y:S01]  /*4f90*/  IMAD R21, R13, 0x2, R17 ;  /* 0x000000020d157824 */ /* 0x002fe200078e0211 */
[----:B------:R-:W-:Y:S02]  /*4fa0*/  LEA.HI.X.SX32 R7, R3, R0, 0x1, P1 ;  /* 0x0000000003077211 */ /* 0x000fe400008f0eff */
[----:B------:R-:W-:Y:S01]  /*4fb0*/  IADD3 R8, P6, PT, R19, R2, RZ ;  /* 0x0000000213087210 */ /* 0x000fe20007fde0ff */
[----:B------:R-:W-:Y:S01]  /*4fc0*/  IMAD R3, R13, 0x2, R21 ;  /* 0x000000020d037824 */ /* 0x000fe200078e0215 */
[----:B------:R-:W-:-:S02]  /*4fd0*/  LOP3.LUT R16, R36, 0x3c, RZ, 0xfc, !PT ;  /* 0x0000003c24107812 */ /* 0x000fc400078efcff */
[----:B0-----:R-:W-:Y:S02]  /*4fe0*/  IADD3 R14, P1, PT, R21, R2, RZ ;  /* 0x00000002150e7210 */ /* 0x001fe40007f3e0ff */
[----:B------:R-:W-:Y:S02]  /*4ff0*/  LOP3.LUT R36, R36, 0x3e, RZ, 0xfc, !PT ;  /* 0x0000003e24247812 */ /* 0x000fe400078efcff */
[----:B------:R-:W-:Y:S02]  /*5000*/  ISETP.LT.AND P3, PT, R12, UR11, !P0 ;  /* 0x0000000b0c007c0c */ /* 0x000fe4000c761270 */
[-C--:B------:R-:W-:Y:S02]  /*5010*/  LEA.HI.X.SX32 R9, R19, R0.reuse, 0x1, P6 ;  /* 0x0000000013097211 */ /* 0x080fe400030f0eff */
[----:B------:R-:W-:Y:S02]  /*5020*/  LEA.HI.X.SX32 R15, R21, R0, 0x1, P1 ;  /* 0x00000000150f7211 */ /* 0x000fe400008f0eff */
[----:B------:R-:W-:-:S02]  /*5030*/  IADD3 R12, P6, PT, R17, R2, RZ ;  /* 0x00000002110c7210 */ /* 0x000fc40007fde0ff */
[----:B------:R-:W-:Y:S02]  /*5040*/  ISETP.LT.AND P1, PT, R16, UR11, !P0 ;  /* 0x0000000b10007c0c */ /* 0x000fe4000c721270 */
[----:B------:R-:W-:Y:S02]  /*5050*/  ISETP.LT.AND P0, PT, R36, UR11, !P0 ;  /* 0x0000000b24007c0c */ /* 0x000fe4000c701270 */
[----:B------:R-:W-:Y:S02]  /*5060*/  LEA.HI.X.SX32 R13, R17, R0, 0x1, P6 ;  /* 0x00000000110d7211 */ /* 0x000fe400030f0eff */
[C---:B------:R-:W-:Y:S02]  /*5070*/  PRMT R25, R10.reuse, 0x7772, RZ ;  /* 0x000077720a197816 */ /* 0x040fe400000000ff */
[----:B------:R-:W-:Y:S02]  /*5080*/  IADD3 R2, P6, PT, R3, R2, RZ ;  /* 0x0000000203027210 */ /* 0x000fe40007fde0ff */
[----:B------:R-:W-:Y:S01]  /*5090*/  PRMT R23, R10, 0x7773, RZ ;  /* 0x000077730a177816 */ /* 0x000fe200000000ff */
[----:B------:R0:W-:Y:S01]  /*50a0*/  @P5 STG.E.U8 desc[UR20][R4.64], R25 ;  /* 0x0000001904005986 */ /* 0x0001e2000c101114 */
[----:B------:R-:W-:-:S02]  /*50b0*/  PRMT R17, R11, 0x7773, RZ ;  /* 0x000077730b117816 */ /* 0x000fc400000000ff */
[C---:B------:R-:W-:Y:S01]  /*50c0*/  PRMT R19, R11.reuse, 0x7772, RZ ;  /* 0x000077720b137816 */ /* 0x040fe200000000ff */
[----:B------:R0:W-:Y:S01]  /*50d0*/  @P4 STG.E.U8 desc[UR20][R6.64], R23 ;  /* 0x0000001706004986 */ /* 0x0001e2000c101114 */
[C---:B------:R-:W-:Y:S02]  /*50e0*/  PRMT R21, R11.reuse, 0x7771, RZ ;  /* 0x000077710b157816 */ /* 0x040fe400000000ff */
[----:B------:R-:W-:Y:S02]  /*50f0*/  PRMT R11, R11, 0x7770, RZ ;  /* 0x000077700b0b7816 */ /* 0x000fe400000000ff */
[----:B------:R-:W-:-:S03]  /*5100*/  LEA.HI.X.SX32 R3, R3, R0, 0x1, P6 ;  /* 0x0000000003037211 */ /* 0x000fc600030f0eff */
[----:B------:R0:W-:Y:S04]  /*5110*/  @P3 STG.E.U8 desc[UR20][R8.64], R11 ;  /* 0x0000000b08003986 */ /* 0x0001e8000c101114 */
[----:B------:R0:W-:Y:S04]  /*5120*/  @P2 STG.E.U8 desc[UR20][R12.64], R21 ;  /* 0x000000150c002986 */ /* 0x0001e8000c101114 */
[----:B------:R0:W-:Y:S04]  /*5130*/  @P1 STG.E.U8 desc[UR20][R14.64], R19 ;  /* 0x000000130e001986 */ /* 0x0001e8000c101114 */
[----:B------:R0:W-:Y:S01]  /*5140*/  @P0 STG.E.U8 desc[UR20][R2.64], R17 ;  /* 0x0000001102000986 */ /* 0x0001e2000c101114 */
[----:B------:R-:W-:Y:S06]  /*5150*/  BAR.SYNC.DEFER_BLOCKING 0x0 ;  /* 0x0000000000007b1d */ /* 0x000fec0000010000 */
[----:B------:R-:W-:Y:S05]  /*5160*/  BRA.U UP0, `(.L_x_13) ;  /* 0x0000000100a07547 */ /* 0x000fea000b800000 */
[----:B------:R-:W1:Y:S01]  /*5170*/  S2UR UR5, SR_CgaCtaId ;  /* 0x00000000000579c3 */ /* 0x000e620000008800 */
[----:B------:R-:W-:Y:S01]  /*5180*/  NOP ;  /* 0x0000000000007918 */ /* 0x000fe20000000000 */
[----:B------:R-:W-:Y:S01]  /*5190*/  UMOV UR4, 0x50 ;  /* 0x0000005000047882 */ /* 0x000fe20000000000 */
[----:B------:R-:W-:Y:S02]  /*51a0*/  IMAD.U32 R0, RZ, RZ, UR19 ;  /* 0x00000013ff007e24 */ /* 0x000fe4000f8e00ff */
[----:B0-----:R-:W-:Y:S02]  /*51b0*/  IMAD.MOV.U32 R3, RZ, RZ, 0x3 ;  /* 0x00000003ff037424 */ /* 0x001fe400078e00ff */
[----:B------:R-:W-:Y:S01]  /*51c0*/  IMAD.MOV.U32 R7, RZ, RZ, 0x1 ;  /* 0x00000001ff077424 */ /* 0x000fe200078e00ff */
[----:B------:R-:W-:-:S04]  /*51d0*/  LOP3.LUT R0, R0, 0xffff, RZ, 0xc0, !PT ;  /* 0x0000ffff00007812 */ /* 0x000fc800078ec0ff */
[----:B------:R-:W-:-:S05]  /*51e0*/  SHF.R.U32.HI R0, RZ, 0x5, R0 ;  /* 0x00000005ff007819 */ /* 0x000fca0000011600 */
[----:B------:R-:W-:Y:S01]  /*51f0*/  VIADD R2, R0, 0x10 ;  /* 0x0000001000027836 */ /* 0x000fe20000000000 */
[----:B------:R-:W-:Y:S01]  /*5200*/  SHF.L.U32 R0, R3, R0, RZ ;  /* 0x0000000003007219 */ /* 0x000fe200000006ff */
[----:B-1----:R-:W-:-:S03]  /*5210*/  ULEA UR6, UR5, UR4, 0x18 ;  /* 0x0000000405067291 */ /* 0x002fc6000f8ec0ff */
[----:B------:R-:W-:-:S04]  /*5220*/  SHF.L.U32 R3, R7, R2, RZ ;  /* 0x0000000207037219 */ /* 0x000fc800000006ff */
[----:B------:R-:W-:Y:S02]  /*5230*/  LOP3.LUT R0, R3, R0, RZ, 0xfc, !PT ;  /* 0x0000000003007212 */ /* 0x000fe400078efcff */
[----:B------:R-:W0:Y:S02]  /*5240*/  LDS R5, [UR6] ;  /* 0x00000006ff057984 */ /* 0x000e240008000800 */
[C---:B------:R-:W-:Y:S02]  /*5250*/  LOP3.LUT R2, R0.reuse, 0xffff, RZ, 0xc0, !PT ;  /* 0x0000ffff00027812 */ /* 0x040fe400078ec0ff */
[----:B0-----:R-:W-:-:S04]  /*5260*/  LOP3.LUT R3, R0, 0xffff, R5, 0x80, !PT ;  /* 0x0000ffff00037812 */ /* 0x001fc800078e8005 */
[----:B------:R-:W-:-:S13]  /*5270*/  ISETP.NE.AND P0, PT, R3, R2, PT ;  /* 0x000000020300720c */ /* 0x000fda0003f05270 */
[----:B------:R-:W-:Y:S05]  /*5280*/  @P0 BRA `(.L_x_14) ;  /* 0x0000000000500947 */ /* 0x000fea0003800000 */
[----:B------:R-:W-:Y:S02]  /*5290*/  SHF.R.U32.HI R5, RZ, 0x10, R5 ;  /* 0x00000010ff057819 */ /* 0x000fe40000011605 */
[----:B------:R-:W-:-:S04]  /*52a0*/  SHF.R.U32.HI R2, RZ, 0x10, R0 ;  /* 0x00000010ff027819 */ /* 0x000fc80000011600 */
[----:B------:R-:W-:-:S04]  /*52b0*/  LOP3.LUT R5, R5, R2, RZ, 0xc0, !PT ;  /* 0x0000000205057212 */ /* 0x000fc800078ec0ff */
[----:B------:R-:W-:-:S13]  /*52c0*/  ISETP.NE.AND P0, PT, R5, R2, PT ;  /* 0x000000020500720c */ /* 0x000fda0003f05270 */
[----:B------:R-:W-:Y:S05]  /*52d0*/  @P0 BRA `(.L_x_15) ;  /* 0x0000000000300947 */ /* 0x000fea0003800000 */
[----:B------:R-:W-:Y:S01]  /*52e0*/  R2UR UR4, R0 ;  /* 0x00000000000472ca */ /* 0x000fe200000e0000 */
[----:B------:R-:W-:Y:S01]  /*52f0*/  VOTEU.ANY UR5, UPT, PT ;  /* 0x0000000000057886 */ /* 0x000fe200038e0100 */
[----:B------:R-:W0:Y:S01]  /*5300*/  S2R R0, SR_LANEID ;  /* 0x0000000000007919 */ /* 0x000e220000000000 */
[----:B------:R-:W-:-:S10]  /*5310*/  UFLO.U32 UR5, UR5 ;  /* 0x00000005000572bd */ /* 0x000fd400080e0000 */
[----:B------:R-:W-:-:S06]  /*5320*/  ULOP3.LUT UR4, URZ, UR4, URZ, 0x33, !UPT ;  /* 0x00000004ff047292 */ /* 0x000fcc000f8e33ff */
[----:B------:R-:W-:-:S04]  /*5330*/  IMAD.U32 R2, RZ, RZ, UR4 ;  /* 0x00000004ff027e24 */ /* 0x000fc8000f8e00ff */
[----:B------:R-:W1:Y:S02]  /*5340*/  REDUX UR7, R2 ;  /* 0x00000000020773c4 */ /* 0x000e640000000000 */
[----:B------:R2:W-:Y:S01]  /*5350*/  UTCATOMSWS.AND URZ, UR4 ;  /* 0x0000000400ff79e3 */ /* 0x0005e20008000000 */
[----:B0-----:R-:W-:Y:S01]  /*5360*/  ISETP.EQ.U32.AND P0, PT, R0, UR5, PT ;  /* 0x0000000500007c0c */ /* 0x001fe2000bf02070 */
[----:B-1----:R-:W-:-:S12]  /*5370*/  IMAD.U32 R0, RZ, RZ, UR7 ;  /* 0x00000007ff007e24 */ /* 0x002fd8000f8e00ff */
[----:B------:R2:W-:Y:S01]  /*5380*/  @P0 ATOMS.AND RZ, [UR6], R0 ;  /* 0x00000000ffff098c */ /* 0x0005e2000a800006 */
[----:B------:R-:W-:Y:S05]  /*5390*/  BRA `(.L_x_13) ;  /* 0x0000000000147947 */ /* 0x000fea0003800000 */
.L_x_15:
[----:B------:R-:W-:-:S07]  /*53a0*/  MOV R2, 0x53c0 ;  /* 0x000053c000027802 */ /* 0x000fce0000000f00 */
[----:B------:R-:W-:Y:S05]  /*53b0*/  CALL.REL.NOINC `($__internal_0_$__cuda_sm10x_tcgen05_guardrail_trap_col_being_dealloced_not_returned_by_alloc) ;  /* 0x00000000002c7944 */ /* 0x000fea0003c00000 */
[----:B------:R-:W-:Y:S05]  /*53c0*/  BRA `(.L_x_13) ;  /* 0x0000000000087947 */ /* 0x000fea0003800000 */
.L_x_14:
[----:B------:R-:W-:-:S07]  /*53d0*/  MOV R2, 0x53f0 ;  /* 0x000053f000027802 */ /* 0x000fce0000000f00 */
[----:B------:R-:W-:Y:S05]  /*53e0*/  CALL.REL.NOINC `($__internal_2_$__cuda_sm10x_tcgen05_guardrail_trap_unallocated_columns_being_dealloced) ;  /* 0x0000000000387944 */ /* 0x000fea0003c00000 */
.L_x_13:
[----:B------:R-:W-:Y:S01]  /*53f0*/  NOP ;  /* 0x0000000000007918 */ /* 0x000fe20000000000 */
[----:B--2---:R-:W-:Y:S05]  /*5400*/  EXIT ;  /* 0x000000000000794d */ /* 0x004fea0003800000 */
.L_x_8:
[----:B------:R-:W0:Y:S02]  /*5410*/  SYNCS.PHASECHK.TRANS64.TRYWAIT P2, [UR13], R62 ;  /* 0x0000003eff0075a7 */ /* 0x000e24000804110d */
[----:B0-----:R-:W-:Y:S05]  /*5420*/  @!P2 BRA `(.L_x_8) ;  /* 0xfffffffc00f8a947 */ /* 0x001fea000383ffff */
[----:B------:R-:W-:Y:S05]  /*5430*/  BRA `(.L_x_16) ;  /* 0xffffffdc00347947 */ /* 0x000fea000383ffff */
.L_x_12:
[----:B------:R-:W1:Y:S02]  /*5440*/  SYNCS.PHASECHK.TRANS64.TRYWAIT P0, [UR13], R4 ;  /* 0x00000004ff0075a7 */ /* 0x000e64000800110d */
[----:B-1----:R-:W-:Y:S05]  /*5450*/  @!P0 BRA `(.L_x_12) ;  /* 0xfffffffc00f88947 */ /* 0x002fea000383ffff */
[----:B------:R-:W-:Y:S05]  /*5460*/  BRA `(.L_x_11) ;  /* 0xffffffe400dc7947 */ /* 0x000fea000383ffff */
        .weak           $__internal_0_$__cuda_sm10x_tcgen05_guardrail_trap_col_being_dealloced_not_returned_by_alloc
        .type           $__internal_0_$__cuda_sm10x_tcgen05_guardrail_trap_col_being_dealloced_not_returned_by_alloc,@function
        .size           $__internal_0_$__cuda_sm10x_tcgen05_guardrail_trap_col_being_dealloced_not_returned_by_alloc,($__internal_1_$__cuda_sm10x_tcgen05_guardrail_trap_phase_invalid_during_alloc - $__internal_0_$__cuda_sm10x_tcgen05_guardrail_trap_col_being_dealloced_not_returned_by_alloc)
$__internal_0_$__cuda_sm10x_tcgen05_guardrail_trap_col_being_dealloced_not_returned_by_alloc:
[----:B------:R-:W-:Y:S05]  /*5470*/  BPT.TRAP 0x1 ;  /* 0x000000040000795c */ /* 0x000fea0000300000 */
[----:B------:R-:W-:-:S04]  /*5480*/  IMAD.MOV.U32 R3, RZ, RZ, 0x0 ;  /* 0x00000000ff037424 */ /* 0x000fc800078e00ff */
[----:B------:R-:W-:Y:S05]  /*5490*/  RET.REL.NODEC R2 `(matmul_kernel) ;  /* 0xffffffa802d87950 */ /* 0x000fea0003c3ffff */
        .weak           $__internal_1_$__cuda_sm10x_tcgen05_guardrail_trap_phase_invalid_during_alloc
        .type           $__internal_1_$__cuda_sm10x_tcgen05_guardrail_trap_phase_invalid_during_alloc,@function
        .size           $__internal_1_$__cuda_sm10x_tcgen05_guardrail_trap_phase_invalid_during_alloc,($__internal_2_$__cuda_sm10x_tcgen05_guardrail_trap_unallocated_columns_being_dealloced - $__internal_1_$__cuda_sm10x_tcgen05_guardrail_trap_phase_invalid_during_alloc)
$__internal_1_$__cuda_sm10x_tcgen05_guardrail_trap_phase_invalid_during_alloc:
[----:B------:R-:W-:Y:S05]  /*54a0*/  BPT.TRAP 0x1 ;  /* 0x000000040000795c */ /* 0x000fea0000300000 */
[----:B------:R-:W-:-:S04]  /*54b0*/  IMAD.MOV.U32 R3, RZ, RZ, 0x0 ;  /* 0x00000000ff037424 */ /* 0x000fc800078e00ff */
[----:B------:R-:W-:Y:S05]  /*54c0*/  RET.REL.NODEC R2 `(matmul_kernel) ;  /* 0xffffffa802cc7950 */ /* 0x000fea0003c3ffff */
        .weak           $__internal_2_$__cuda_sm10x_tcgen05_guardrail_trap_unallocated_columns_being_dealloced
        .type           $__internal_2_$__cuda_sm10x_tcgen05_guardrail_trap_unallocated_columns_being_dealloced,@function
        .size           $__internal_2_$__cuda_sm10x_tcgen05_guardrail_trap_unallocated_columns_being_dealloced,(.L_x_20 - $__internal_2_$__cuda_sm10x_tcgen05_guardrail_trap_unallocated_columns_being_dealloced)
$__internal_2_$__cuda_sm10x_tcgen05_guardrail_trap_unallocated_columns_being_dealloced:
[----:B------:R-:W-:Y:S05]  /*54d0*/  BPT.TRAP 0x1 ;  /* 0x000000040000795c */ /* 0x000fea0000300000 */
[----:B------:R-:W-:-:S04]  /*54e0*/  IMAD.MOV.U32 R3, RZ, RZ, 0x0 ;  /* 0x00000000ff037424 */ /* 0x000fc800078e00ff */
[----:B------:R-:W-:Y:S05]  /*54f0*/  RET.REL.NODEC R2 `(matmul_kernel) ;  /* 0xffffffa802c07950 */ /* 0x000fea0003c3ffff */
.L_x_17:
[----:B------:R-:W-:-:S00]  /*5500*/  BRA `(.L_x_17) ;  /* 0xfffffffc00fc7947 */ /* 0x000fc0000383ffff */
[----:B------:R-:W-:-:S00]  /*5510*/  NOP ;  /* 0x0000000000007918 */ /* 0x000fc00000000000 */
        /* <DEDUP_REMOVED lines=14> */
.L_x_20:


//--------------------- .nv.shared.matmul_kernel  --------------------------
	.section	.nv.shared.matmul_kernel,"aw",@nobits
	.sectionflags	@""
	.align	16
	.zero		1024


//--------------------- .nv.shared.reserved.0     --------------------------
	.section	.nv.shared.reserved.0,"aw",@nobits
	.align	8
	.weak		__nv_reservedSMEM_offset_0_alias
	.size		__nv_reservedSMEM_offset_0_alias, 0, 64
	.other		__nv_reservedSMEM_offset_0_alias,@"STO_CUDA_RESERVED_SHARED STV_DEFAULT"
__nv_reservedSMEM_offset_0_alias:
	.zero		0
.nv.shared.reserved.0:
	.zero		64
	.weak		__nv_reservedSMEM_allocation_phase
	.type		__nv_reservedSMEM_allocation_phase,@object
	.size		__nv_reservedSMEM_allocation_phase,(.L_0 - __nv_reservedSMEM_allocation_phase)
__nv_reservedSMEM_allocation_phase:
	.zero		1
.L_0:
	.zero		7
	.weak		__nv_reservedSMEM_devtool_atexit_pc
	.type		__nv_reservedSMEM_devtool_atexit_pc,@object
	.size		__nv_reservedSMEM_devtool_atexit_pc,(__nv_reservedSMEM_allocation_mask - __nv_reservedSMEM_devtool_atexit_pc)
__nv_reservedSMEM_devtool_atexit_pc:
	.zero		8
	.weak		__nv_reservedSMEM_allocation_mask
	.type		__nv_reservedSMEM_allocation_mask,@object
	.size		__nv_reservedSMEM_allocation_mask,(.L_2 - __nv_reservedSMEM_allocation_mask)
__nv_reservedSMEM_allocation_mask:
	.zero		4
.L_2:


//--------------------- .nv.constant0.matmul_kernel --------------------------
	.section	.nv.constant0.matmul_kernel,"a",@progbits
	.sectionflags	@""
	.align	4
.nv.constant0.matmul_kernel:
	.zero		976


//--------------------- SYMBOLS --------------------------

	.type		.nv.reservedSmem.offset0,@object
	.size		.nv.reservedSmem.offset0,0x4
	.type		.nv.reservedSmem.cap,@object
	.size		.nv.reservedSmem.cap,0x4
